//
// Generated by NVIDIA NVVM Compiler
//
// Compiler Build ID: CL-36424714
// Cuda compilation tools, release 13.0, V13.0.88
// Based on NVVM 20.0.0
//

.version 9.0
.target sm_100
.address_size 64

	// .globl	_Z8mykerneliiiPKfPf
// _ZZ8mykerneliiiPKfPfE7shared1 has been demoted
// _ZZ8mykerneliiiPKfPfE7shared2 has been demoted

.visible .entry _Z8mykerneliiiPKfPf(
	.param .u32 _Z8mykerneliiiPKfPf_param_0,
	.param .u32 _Z8mykerneliiiPKfPf_param_1,
	.param .u32 _Z8mykerneliiiPKfPf_param_2,
	.param .u64 .ptr .align 1 _Z8mykerneliiiPKfPf_param_3,
	.param .u64 .ptr .align 1 _Z8mykerneliiiPKfPf_param_4
)
{
	.reg .pred 	%p<72>;
	.reg .b32 	%r<166>;
	.reg .b32 	%f<715>;
	.reg .b64 	%rd<36>;
	// demoted variable
	.shared .align 4 .b8 _ZZ8mykerneliiiPKfPfE7shared1[1024];
	// demoted variable
	.shared .align 4 .b8 _ZZ8mykerneliiiPKfPfE7shared2[1024];
	ld.param.u32 	%r27, [_Z8mykerneliiiPKfPf_param_1];
	mov.u32 	%r28, %ctaid.x;
	shl.b32 	%r29, %r28, 6;
	mov.u32 	%r30, %ctaid.y;
	shl.b32 	%r31, %r30, 6;
	mov.u32 	%r1, %tid.x;
	mov.u32 	%r2, %tid.y;
	add.s32 	%r3, %r29, %r1;
	add.s32 	%r32, %r31, %r2;
	max.s32 	%r33, %r3, %r32;
	setp.ge.s32 	%p1, %r33, %r27;
	setp.gt.s32 	%p2, %r31, %r29;
	or.pred  	%p3, %p2, %p1;
	@%p3 bra 	$L__BB0_79;
	ld.param.u32 	%r158, [_Z8mykerneliiiPKfPf_param_2];
	setp.gt.s32 	%p4, %r158, 0;
	mov.f32 	%f587, 0f00000000;
	mov.f32 	%f588, %f587;
	mov.f32 	%f589, %f587;
	mov.f32 	%f590, %f587;
	mov.f32 	%f591, %f587;
	mov.f32 	%f592, %f587;
	mov.f32 	%f593, %f587;
	mov.f32 	%f594, %f587;
	mov.f32 	%f595, %f587;
	mov.f32 	%f596, %f587;
	mov.f32 	%f597, %f587;
	mov.f32 	%f598, %f587;
	mov.f32 	%f599, %f587;
	mov.f32 	%f600, %f587;
	mov.f32 	%f601, %f587;
	mov.f32 	%f602, %f587;
	mov.f32 	%f603, %f587;
	mov.f32 	%f604, %f587;
	mov.f32 	%f605, %f587;
	mov.f32 	%f606, %f587;
	mov.f32 	%f607, %f587;
	mov.f32 	%f608, %f587;
	mov.f32 	%f609, %f587;
	mov.f32 	%f610, %f587;
	mov.f32 	%f611, %f587;
	mov.f32 	%f612, %f587;
	mov.f32 	%f613, %f587;
	mov.f32 	%f614, %f587;
	mov.f32 	%f615, %f587;
	mov.f32 	%f616, %f587;
	mov.f32 	%f617, %f587;
	mov.f32 	%f618, %f587;
	mov.f32 	%f619, %f587;
	mov.f32 	%f620, %f587;
	mov.f32 	%f621, %f587;
	mov.f32 	%f622, %f587;
	mov.f32 	%f623, %f587;
	mov.f32 	%f624, %f587;
	mov.f32 	%f625, %f587;
	mov.f32 	%f626, %f587;
	mov.f32 	%f627, %f587;
	mov.f32 	%f628, %f587;
	mov.f32 	%f629, %f587;
	mov.f32 	%f630, %f587;
	mov.f32 	%f631, %f587;
	mov.f32 	%f632, %f587;
	mov.f32 	%f633, %f587;
	mov.f32 	%f634, %f587;
	mov.f32 	%f635, %f587;
	mov.f32 	%f636, %f587;
	mov.f32 	%f637, %f587;
	mov.f32 	%f638, %f587;
	mov.f32 	%f639, %f587;
	mov.f32 	%f640, %f587;
	mov.f32 	%f641, %f587;
	mov.f32 	%f642, %f587;
	mov.f32 	%f643, %f587;
	mov.f32 	%f644, %f587;
	mov.f32 	%f645, %f587;
	mov.f32 	%f646, %f587;
	mov.f32 	%f647, %f587;
	mov.f32 	%f648, %f587;
	mov.f32 	%f649, %f587;
	mov.f32 	%f650, %f587;
	@%p4 bra 	$L__BB0_2;
	bra.uni 	$L__BB0_8;
$L__BB0_2:
	shl.b32 	%r35, %r1, 3;
	add.s32 	%r163, %r32, %r35;
	shl.b32 	%r36, %r2, 3;
	add.s32 	%r164, %r3, %r36;
	mov.f32 	%f587, 0f00000000;
	mov.b32 	%r165, 1;
	mov.f32 	%f588, %f587;
	mov.f32 	%f589, %f587;
	mov.f32 	%f590, %f587;
	mov.f32 	%f591, %f587;
	mov.f32 	%f592, %f587;
	mov.f32 	%f593, %f587;
	mov.f32 	%f594, %f587;
	mov.f32 	%f595, %f587;
	mov.f32 	%f596, %f587;
	mov.f32 	%f597, %f587;
	mov.f32 	%f598, %f587;
	mov.f32 	%f599, %f587;
	mov.f32 	%f600, %f587;
	mov.f32 	%f601, %f587;
	mov.f32 	%f602, %f587;
	mov.f32 	%f603, %f587;
	mov.f32 	%f604, %f587;
	mov.f32 	%f605, %f587;
	mov.f32 	%f606, %f587;
	mov.f32 	%f607, %f587;
	mov.f32 	%f608, %f587;
	mov.f32 	%f609, %f587;
	mov.f32 	%f610, %f587;
	mov.f32 	%f611, %f587;
	mov.f32 	%f612, %f587;
	mov.f32 	%f613, %f587;
	mov.f32 	%f614, %f587;
	mov.f32 	%f615, %f587;
	mov.f32 	%f616, %f587;
	mov.f32 	%f617, %f587;
	mov.f32 	%f618, %f587;
	mov.f32 	%f619, %f587;
	mov.f32 	%f620, %f587;
	mov.f32 	%f621, %f587;
	mov.f32 	%f622, %f587;
	mov.f32 	%f623, %f587;
	mov.f32 	%f624, %f587;
	mov.f32 	%f625, %f587;
	mov.f32 	%f626, %f587;
	mov.f32 	%f627, %f587;
	mov.f32 	%f628, %f587;
	mov.f32 	%f629, %f587;
	mov.f32 	%f630, %f587;
	mov.f32 	%f631, %f587;
	mov.f32 	%f632, %f587;
	mov.f32 	%f633, %f587;
	mov.f32 	%f634, %f587;
	mov.f32 	%f635, %f587;
	mov.f32 	%f636, %f587;
	mov.f32 	%f637, %f587;
	mov.f32 	%f638, %f587;
	mov.f32 	%f639, %f587;
	mov.f32 	%f640, %f587;
	mov.f32 	%f641, %f587;
	mov.f32 	%f642, %f587;
	mov.f32 	%f643, %f587;
	mov.f32 	%f644, %f587;
	mov.f32 	%f645, %f587;
	mov.f32 	%f646, %f587;
	mov.f32 	%f647, %f587;
	mov.f32 	%f648, %f587;
	mov.f32 	%f649, %f587;
	mov.f32 	%f650, %f587;
$L__BB0_3:
	mov.u32 	%r9, %r165;
	ld.param.u64 	%rd33, [_Z8mykerneliiiPKfPf_param_3];
	ld.param.u32 	%r159, [_Z8mykerneliiiPKfPf_param_2];
	ld.param.u32 	%r156, [_Z8mykerneliiiPKfPf_param_0];
	cvta.to.global.u64 	%rd12, %rd33;
	mul.wide.s32 	%rd13, %r163, 4;
	add.s64 	%rd14, %rd12, %rd13;
	ld.global.f32 	%f451, [%rd14];
	mov.u32 	%r37, %tid.x;
	shl.b32 	%r38, %r37, 3;
	mov.u32 	%r39, %tid.y;
	add.s32 	%r40, %r38, %r39;
	shl.b32 	%r41, %r40, 2;
	mov.u32 	%r42, _ZZ8mykerneliiiPKfPfE7shared1;
	add.s32 	%r43, %r42, %r41;
	st.shared.f32 	[%r43], %f451;
	mul.wide.s32 	%rd15, %r164, 4;
	add.s64 	%rd16, %rd12, %rd15;
	ld.global.f32 	%f452, [%rd16];
	shl.b32 	%r44, %r39, 3;
	add.s32 	%r45, %r44, %r37;
	shl.b32 	%r46, %r45, 2;
	mov.u32 	%r47, _ZZ8mykerneliiiPKfPfE7shared2;
	add.s32 	%r48, %r47, %r46;
	st.shared.f32 	[%r48], %f452;
	mul.wide.s32 	%rd17, %r156, 4;
	add.s64 	%rd18, %rd14, %rd17;
	ld.global.f32 	%f453, [%rd18];
	st.shared.f32 	[%r43+256], %f453;
	add.s64 	%rd19, %rd16, %rd17;
	ld.global.f32 	%f454, [%rd19];
	st.shared.f32 	[%r48+256], %f454;
	add.s64 	%rd20, %rd18, %rd17;
	ld.global.f32 	%f455, [%rd20];
	st.shared.f32 	[%r43+512], %f455;
	add.s64 	%rd21, %rd19, %rd17;
	ld.global.f32 	%f456, [%rd21];
	st.shared.f32 	[%r48+512], %f456;
	add.s64 	%rd22, %rd20, %rd17;
	ld.global.f32 	%f457, [%rd22];
	st.shared.f32 	[%r43+768], %f457;
	add.s64 	%rd23, %rd21, %rd17;
	ld.global.f32 	%f458, [%rd23];
	st.shared.f32 	[%r48+768], %f458;
	bar.sync 	0;
	shl.b32 	%r49, %r39, 2;
	add.s32 	%r50, %r42, %r49;
	ld.shared.f32 	%f459, [%r50];
	shl.b32 	%r51, %r37, 2;
	add.s32 	%r52, %r47, %r51;
	ld.shared.f32 	%f460, [%r52];
	ld.shared.f32 	%f461, [%r50+32];
	ld.shared.f32 	%f462, [%r52+32];
	ld.shared.f32 	%f463, [%r50+64];
	ld.shared.f32 	%f464, [%r52+64];
	ld.shared.f32 	%f465, [%r50+96];
	ld.shared.f32 	%f466, [%r52+96];
	ld.shared.f32 	%f467, [%r50+128];
	ld.shared.f32 	%f468, [%r52+128];
	ld.shared.f32 	%f469, [%r50+160];
	ld.shared.f32 	%f470, [%r52+160];
	ld.shared.f32 	%f471, [%r50+192];
	ld.shared.f32 	%f472, [%r52+192];
	ld.shared.f32 	%f473, [%r50+224];
	ld.shared.f32 	%f474, [%r52+224];
	fma.rn.f32 	%f650, %f459, %f460, %f650;
	fma.rn.f32 	%f649, %f459, %f462, %f649;
	fma.rn.f32 	%f648, %f459, %f464, %f648;
	fma.rn.f32 	%f647, %f459, %f466, %f647;
	fma.rn.f32 	%f646, %f459, %f468, %f646;
	fma.rn.f32 	%f645, %f459, %f470, %f645;
	fma.rn.f32 	%f644, %f459, %f472, %f644;
	fma.rn.f32 	%f643, %f459, %f474, %f643;
	fma.rn.f32 	%f642, %f461, %f460, %f642;
	fma.rn.f32 	%f641, %f461, %f462, %f641;
	fma.rn.f32 	%f640, %f461, %f464, %f640;
	fma.rn.f32 	%f639, %f461, %f466, %f639;
	fma.rn.f32 	%f638, %f461, %f468, %f638;
	fma.rn.f32 	%f637, %f461, %f470, %f637;
	fma.rn.f32 	%f636, %f461, %f472, %f636;
	fma.rn.f32 	%f635, %f461, %f474, %f635;
	fma.rn.f32 	%f634, %f463, %f460, %f634;
	fma.rn.f32 	%f633, %f463, %f462, %f633;
	fma.rn.f32 	%f632, %f463, %f464, %f632;
	fma.rn.f32 	%f631, %f463, %f466, %f631;
	fma.rn.f32 	%f630, %f463, %f468, %f630;
	fma.rn.f32 	%f629, %f463, %f470, %f629;
	fma.rn.f32 	%f628, %f463, %f472, %f628;
	fma.rn.f32 	%f627, %f463, %f474, %f627;
	fma.rn.f32 	%f626, %f465, %f460, %f626;
	fma.rn.f32 	%f625, %f465, %f462, %f625;
	fma.rn.f32 	%f624, %f465, %f464, %f624;
	fma.rn.f32 	%f623, %f465, %f466, %f623;
	fma.rn.f32 	%f622, %f465, %f468, %f622;
	fma.rn.f32 	%f621, %f465, %f470, %f621;
	fma.rn.f32 	%f620, %f465, %f472, %f620;
	fma.rn.f32 	%f619, %f465, %f474, %f619;
	fma.rn.f32 	%f618, %f467, %f460, %f618;
	fma.rn.f32 	%f617, %f467, %f462, %f617;
	fma.rn.f32 	%f616, %f467, %f464, %f616;
	fma.rn.f32 	%f615, %f467, %f466, %f615;
	fma.rn.f32 	%f614, %f467, %f468, %f614;
	fma.rn.f32 	%f613, %f467, %f470, %f613;
	fma.rn.f32 	%f612, %f467, %f472, %f612;
	fma.rn.f32 	%f611, %f467, %f474, %f611;
	fma.rn.f32 	%f610, %f469, %f460, %f610;
	fma.rn.f32 	%f609, %f469, %f462, %f609;
	fma.rn.f32 	%f608, %f469, %f464, %f608;
	fma.rn.f32 	%f607, %f469, %f466, %f607;
	fma.rn.f32 	%f606, %f469, %f468, %f606;
	fma.rn.f32 	%f605, %f469, %f470, %f605;
	fma.rn.f32 	%f604, %f469, %f472, %f604;
	fma.rn.f32 	%f603, %f469, %f474, %f603;
	fma.rn.f32 	%f602, %f471, %f460, %f602;
	fma.rn.f32 	%f601, %f471, %f462, %f601;
	fma.rn.f32 	%f600, %f471, %f464, %f600;
	fma.rn.f32 	%f599, %f471, %f466, %f599;
	fma.rn.f32 	%f598, %f471, %f468, %f598;
	fma.rn.f32 	%f597, %f471, %f470, %f597;
	fma.rn.f32 	%f596, %f471, %f472, %f596;
	fma.rn.f32 	%f595, %f471, %f474, %f595;
	fma.rn.f32 	%f594, %f473, %f460, %f594;
	fma.rn.f32 	%f593, %f473, %f462, %f593;
	fma.rn.f32 	%f592, %f473, %f464, %f592;
	fma.rn.f32 	%f591, %f473, %f466, %f591;
	fma.rn.f32 	%f590, %f473, %f468, %f590;
	fma.rn.f32 	%f589, %f473, %f470, %f589;
	fma.rn.f32 	%f588, %f473, %f472, %f588;
	fma.rn.f32 	%f587, %f473, %f474, %f587;
	setp.ge.s32 	%p5, %r9, %r159;
	@%p5 bra 	$L__BB0_7;
	ld.param.u32 	%r160, [_Z8mykerneliiiPKfPf_param_2];
	add.s32 	%r53, %r9, 1;
	mov.u32 	%r54, %tid.y;
	shl.b32 	%r55, %r54, 2;
	mov.u32 	%r56, _ZZ8mykerneliiiPKfPfE7shared1;
	add.s32 	%r57, %r56, %r55;
	ld.shared.f32 	%f475, [%r57+256];
	mov.u32 	%r58, %tid.x;
	shl.b32 	%r59, %r58, 2;
	mov.u32 	%r60, _ZZ8mykerneliiiPKfPfE7shared2;
	add.s32 	%r61, %r60, %r59;
	ld.shared.f32 	%f476, [%r61+256];
	ld.shared.f32 	%f477, [%r57+288];
	ld.shared.f32 	%f478, [%r61+288];
	ld.shared.f32 	%f479, [%r57+320];
	ld.shared.f32 	%f480, [%r61+320];
	ld.shared.f32 	%f481, [%r57+352];
	ld.shared.f32 	%f482, [%r61+352];
	ld.shared.f32 	%f483, [%r57+384];
	ld.shared.f32 	%f484, [%r61+384];
	ld.shared.f32 	%f485, [%r57+416];
	ld.shared.f32 	%f486, [%r61+416];
	ld.shared.f32 	%f487, [%r57+448];
	ld.shared.f32 	%f488, [%r61+448];
	ld.shared.f32 	%f489, [%r57+480];
	ld.shared.f32 	%f490, [%r61+480];
	fma.rn.f32 	%f650, %f475, %f476, %f650;
	fma.rn.f32 	%f649, %f475, %f478, %f649;
	fma.rn.f32 	%f648, %f475, %f480, %f648;
	fma.rn.f32 	%f647, %f475, %f482, %f647;
	fma.rn.f32 	%f646, %f475, %f484, %f646;
	fma.rn.f32 	%f645, %f475, %f486, %f645;
	fma.rn.f32 	%f644, %f475, %f488, %f644;
	fma.rn.f32 	%f643, %f475, %f490, %f643;
	fma.rn.f32 	%f642, %f477, %f476, %f642;
	fma.rn.f32 	%f641, %f477, %f478, %f641;
	fma.rn.f32 	%f640, %f477, %f480, %f640;
	fma.rn.f32 	%f639, %f477, %f482, %f639;
	fma.rn.f32 	%f638, %f477, %f484, %f638;
	fma.rn.f32 	%f637, %f477, %f486, %f637;
	fma.rn.f32 	%f636, %f477, %f488, %f636;
	fma.rn.f32 	%f635, %f477, %f490, %f635;
	fma.rn.f32 	%f634, %f479, %f476, %f634;
	fma.rn.f32 	%f633, %f479, %f478, %f633;
	fma.rn.f32 	%f632, %f479, %f480, %f632;
	fma.rn.f32 	%f631, %f479, %f482, %f631;
	fma.rn.f32 	%f630, %f479, %f484, %f630;
	fma.rn.f32 	%f629, %f479, %f486, %f629;
	fma.rn.f32 	%f628, %f479, %f488, %f628;
	fma.rn.f32 	%f627, %f479, %f490, %f627;
	fma.rn.f32 	%f626, %f481, %f476, %f626;
	fma.rn.f32 	%f625, %f481, %f478, %f625;
	fma.rn.f32 	%f624, %f481, %f480, %f624;
	fma.rn.f32 	%f623, %f481, %f482, %f623;
	fma.rn.f32 	%f622, %f481, %f484, %f622;
	fma.rn.f32 	%f621, %f481, %f486, %f621;
	fma.rn.f32 	%f620, %f481, %f488, %f620;
	fma.rn.f32 	%f619, %f481, %f490, %f619;
	fma.rn.f32 	%f618, %f483, %f476, %f618;
	fma.rn.f32 	%f617, %f483, %f478, %f617;
	fma.rn.f32 	%f616, %f483, %f480, %f616;
	fma.rn.f32 	%f615, %f483, %f482, %f615;
	fma.rn.f32 	%f614, %f483, %f484, %f614;
	fma.rn.f32 	%f613, %f483, %f486, %f613;
	fma.rn.f32 	%f612, %f483, %f488, %f612;
	fma.rn.f32 	%f611, %f483, %f490, %f611;
	fma.rn.f32 	%f610, %f485, %f476, %f610;
	fma.rn.f32 	%f609, %f485, %f478, %f609;
	fma.rn.f32 	%f608, %f485, %f480, %f608;
	fma.rn.f32 	%f607, %f485, %f482, %f607;
	fma.rn.f32 	%f606, %f485, %f484, %f606;
	fma.rn.f32 	%f605, %f485, %f486, %f605;
	fma.rn.f32 	%f604, %f485, %f488, %f604;
	fma.rn.f32 	%f603, %f485, %f490, %f603;
	fma.rn.f32 	%f602, %f487, %f476, %f602;
	fma.rn.f32 	%f601, %f487, %f478, %f601;
	fma.rn.f32 	%f600, %f487, %f480, %f600;
	fma.rn.f32 	%f599, %f487, %f482, %f599;
	fma.rn.f32 	%f598, %f487, %f484, %f598;
	fma.rn.f32 	%f597, %f487, %f486, %f597;
	fma.rn.f32 	%f596, %f487, %f488, %f596;
	fma.rn.f32 	%f595, %f487, %f490, %f595;
	fma.rn.f32 	%f594, %f489, %f476, %f594;
	fma.rn.f32 	%f593, %f489, %f478, %f593;
	fma.rn.f32 	%f592, %f489, %f480, %f592;
	fma.rn.f32 	%f591, %f489, %f482, %f591;
	fma.rn.f32 	%f590, %f489, %f484, %f590;
	fma.rn.f32 	%f589, %f489, %f486, %f589;
	fma.rn.f32 	%f588, %f489, %f488, %f588;
	fma.rn.f32 	%f587, %f489, %f490, %f587;
	setp.ge.s32 	%p6, %r53, %r160;
	@%p6 bra 	$L__BB0_7;
	ld.param.u32 	%r161, [_Z8mykerneliiiPKfPf_param_2];
	mov.u32 	%r62, %tid.y;
	shl.b32 	%r63, %r62, 2;
	mov.u32 	%r64, _ZZ8mykerneliiiPKfPfE7shared1;
	add.s32 	%r65, %r64, %r63;
	ld.shared.f32 	%f491, [%r65+512];
	mov.u32 	%r66, %tid.x;
	shl.b32 	%r67, %r66, 2;
	mov.u32 	%r68, _ZZ8mykerneliiiPKfPfE7shared2;
	add.s32 	%r69, %r68, %r67;
	ld.shared.f32 	%f492, [%r69+512];
	ld.shared.f32 	%f493, [%r65+544];
	ld.shared.f32 	%f494, [%r69+544];
	ld.shared.f32 	%f495, [%r65+576];
	ld.shared.f32 	%f496, [%r69+576];
	ld.shared.f32 	%f497, [%r65+608];
	ld.shared.f32 	%f498, [%r69+608];
	ld.shared.f32 	%f499, [%r65+640];
	ld.shared.f32 	%f500, [%r69+640];
	ld.shared.f32 	%f501, [%r65+672];
	ld.shared.f32 	%f502, [%r69+672];
	ld.shared.f32 	%f503, [%r65+704];
	ld.shared.f32 	%f504, [%r69+704];
	ld.shared.f32 	%f505, [%r65+736];
	ld.shared.f32 	%f506, [%r69+736];
	fma.rn.f32 	%f650, %f491, %f492, %f650;
	fma.rn.f32 	%f649, %f491, %f494, %f649;
	fma.rn.f32 	%f648, %f491, %f496, %f648;
	fma.rn.f32 	%f647, %f491, %f498, %f647;
	fma.rn.f32 	%f646, %f491, %f500, %f646;
	fma.rn.f32 	%f645, %f491, %f502, %f645;
	fma.rn.f32 	%f644, %f491, %f504, %f644;
	fma.rn.f32 	%f643, %f491, %f506, %f643;
	fma.rn.f32 	%f642, %f493, %f492, %f642;
	fma.rn.f32 	%f641, %f493, %f494, %f641;
	fma.rn.f32 	%f640, %f493, %f496, %f640;
	fma.rn.f32 	%f639, %f493, %f498, %f639;
	fma.rn.f32 	%f638, %f493, %f500, %f638;
	fma.rn.f32 	%f637, %f493, %f502, %f637;
	fma.rn.f32 	%f636, %f493, %f504, %f636;
	fma.rn.f32 	%f635, %f493, %f506, %f635;
	fma.rn.f32 	%f634, %f495, %f492, %f634;
	fma.rn.f32 	%f633, %f495, %f494, %f633;
	fma.rn.f32 	%f632, %f495, %f496, %f632;
	fma.rn.f32 	%f631, %f495, %f498, %f631;
	fma.rn.f32 	%f630, %f495, %f500, %f630;
	fma.rn.f32 	%f629, %f495, %f502, %f629;
	fma.rn.f32 	%f628, %f495, %f504, %f628;
	fma.rn.f32 	%f627, %f495, %f506, %f627;
	fma.rn.f32 	%f626, %f497, %f492, %f626;
	fma.rn.f32 	%f625, %f497, %f494, %f625;
	fma.rn.f32 	%f624, %f497, %f496, %f624;
	fma.rn.f32 	%f623, %f497, %f498, %f623;
	fma.rn.f32 	%f622, %f497, %f500, %f622;
	fma.rn.f32 	%f621, %f497, %f502, %f621;
	fma.rn.f32 	%f620, %f497, %f504, %f620;
	fma.rn.f32 	%f619, %f497, %f506, %f619;
	fma.rn.f32 	%f618, %f499, %f492, %f618;
	fma.rn.f32 	%f617, %f499, %f494, %f617;
	fma.rn.f32 	%f616, %f499, %f496, %f616;
	fma.rn.f32 	%f615, %f499, %f498, %f615;
	fma.rn.f32 	%f614, %f499, %f500, %f614;
	fma.rn.f32 	%f613, %f499, %f502, %f613;
	fma.rn.f32 	%f612, %f499, %f504, %f612;
	fma.rn.f32 	%f611, %f499, %f506, %f611;
	fma.rn.f32 	%f610, %f501, %f492, %f610;
	fma.rn.f32 	%f609, %f501, %f494, %f609;
	fma.rn.f32 	%f608, %f501, %f496, %f608;
	fma.rn.f32 	%f607, %f501, %f498, %f607;
	fma.rn.f32 	%f606, %f501, %f500, %f606;
	fma.rn.f32 	%f605, %f501, %f502, %f605;
	fma.rn.f32 	%f604, %f501, %f504, %f604;
	fma.rn.f32 	%f603, %f501, %f506, %f603;
	fma.rn.f32 	%f602, %f503, %f492, %f602;
	fma.rn.f32 	%f601, %f503, %f494, %f601;
	fma.rn.f32 	%f600, %f503, %f496, %f600;
	fma.rn.f32 	%f599, %f503, %f498, %f599;
	fma.rn.f32 	%f598, %f503, %f500, %f598;
	fma.rn.f32 	%f597, %f503, %f502, %f597;
	fma.rn.f32 	%f596, %f503, %f504, %f596;
	fma.rn.f32 	%f595, %f503, %f506, %f595;
	fma.rn.f32 	%f594, %f505, %f492, %f594;
	fma.rn.f32 	%f593, %f505, %f494, %f593;
	fma.rn.f32 	%f592, %f505, %f496, %f592;
	fma.rn.f32 	%f591, %f505, %f498, %f591;
	fma.rn.f32 	%f590, %f505, %f500, %f590;
	fma.rn.f32 	%f589, %f505, %f502, %f589;
	fma.rn.f32 	%f588, %f505, %f504, %f588;
	fma.rn.f32 	%f587, %f505, %f506, %f587;
	add.s32 	%r70, %r9, 2;
	setp.ge.s32 	%p7, %r70, %r161;
	@%p7 bra 	$L__BB0_7;
	mov.u32 	%r71, %tid.y;
	shl.b32 	%r72, %r71, 2;
	mov.u32 	%r73, _ZZ8mykerneliiiPKfPfE7shared1;
	add.s32 	%r74, %r73, %r72;
	ld.shared.f32 	%f507, [%r74+768];
	mov.u32 	%r75, %tid.x;
	shl.b32 	%r76, %r75, 2;
	mov.u32 	%r77, _ZZ8mykerneliiiPKfPfE7shared2;
	add.s32 	%r78, %r77, %r76;
	ld.shared.f32 	%f508, [%r78+768];
	ld.shared.f32 	%f509, [%r74+800];
	ld.shared.f32 	%f510, [%r78+800];
	ld.shared.f32 	%f511, [%r74+832];
	ld.shared.f32 	%f512, [%r78+832];
	ld.shared.f32 	%f513, [%r74+864];
	ld.shared.f32 	%f514, [%r78+864];
	ld.shared.f32 	%f515, [%r74+896];
	ld.shared.f32 	%f516, [%r78+896];
	ld.shared.f32 	%f517, [%r74+928];
	ld.shared.f32 	%f518, [%r78+928];
	ld.shared.f32 	%f519, [%r74+960];
	ld.shared.f32 	%f520, [%r78+960];
	ld.shared.f32 	%f521, [%r74+992];
	ld.shared.f32 	%f522, [%r78+992];
	fma.rn.f32 	%f650, %f507, %f508, %f650;
	fma.rn.f32 	%f649, %f507, %f510, %f649;
	fma.rn.f32 	%f648, %f507, %f512, %f648;
	fma.rn.f32 	%f647, %f507, %f514, %f647;
	fma.rn.f32 	%f646, %f507, %f516, %f646;
	fma.rn.f32 	%f645, %f507, %f518, %f645;
	fma.rn.f32 	%f644, %f507, %f520, %f644;
	fma.rn.f32 	%f643, %f507, %f522, %f643;
	fma.rn.f32 	%f642, %f509, %f508, %f642;
	fma.rn.f32 	%f641, %f509, %f510, %f641;
	fma.rn.f32 	%f640, %f509, %f512, %f640;
	fma.rn.f32 	%f639, %f509, %f514, %f639;
	fma.rn.f32 	%f638, %f509, %f516, %f638;
	fma.rn.f32 	%f637, %f509, %f518, %f637;
	fma.rn.f32 	%f636, %f509, %f520, %f636;
	fma.rn.f32 	%f635, %f509, %f522, %f635;
	fma.rn.f32 	%f634, %f511, %f508, %f634;
	fma.rn.f32 	%f633, %f511, %f510, %f633;
	fma.rn.f32 	%f632, %f511, %f512, %f632;
	fma.rn.f32 	%f631, %f511, %f514, %f631;
	fma.rn.f32 	%f630, %f511, %f516, %f630;
	fma.rn.f32 	%f629, %f511, %f518, %f629;
	fma.rn.f32 	%f628, %f511, %f520, %f628;
	fma.rn.f32 	%f627, %f511, %f522, %f627;
	fma.rn.f32 	%f626, %f513, %f508, %f626;
	fma.rn.f32 	%f625, %f513, %f510, %f625;
	fma.rn.f32 	%f624, %f513, %f512, %f624;
	fma.rn.f32 	%f623, %f513, %f514, %f623;
	fma.rn.f32 	%f622, %f513, %f516, %f622;
	fma.rn.f32 	%f621, %f513, %f518, %f621;
	fma.rn.f32 	%f620, %f513, %f520, %f620;
	fma.rn.f32 	%f619, %f513, %f522, %f619;
	fma.rn.f32 	%f618, %f515, %f508, %f618;
	fma.rn.f32 	%f617, %f515, %f510, %f617;
	fma.rn.f32 	%f616, %f515, %f512, %f616;
	fma.rn.f32 	%f615, %f515, %f514, %f615;
	fma.rn.f32 	%f614, %f515, %f516, %f614;
	fma.rn.f32 	%f613, %f515, %f518, %f613;
	fma.rn.f32 	%f612, %f515, %f520, %f612;
	fma.rn.f32 	%f611, %f515, %f522, %f611;
	fma.rn.f32 	%f610, %f517, %f508, %f610;
	fma.rn.f32 	%f609, %f517, %f510, %f609;
	fma.rn.f32 	%f608, %f517, %f512, %f608;
	fma.rn.f32 	%f607, %f517, %f514, %f607;
	fma.rn.f32 	%f606, %f517, %f516, %f606;
	fma.rn.f32 	%f605, %f517, %f518, %f605;
	fma.rn.f32 	%f604, %f517, %f520, %f604;
	fma.rn.f32 	%f603, %f517, %f522, %f603;
	fma.rn.f32 	%f602, %f519, %f508, %f602;
	fma.rn.f32 	%f601, %f519, %f510, %f601;
	fma.rn.f32 	%f600, %f519, %f512, %f600;
	fma.rn.f32 	%f599, %f519, %f514, %f599;
	fma.rn.f32 	%f598, %f519, %f516, %f598;
	fma.rn.f32 	%f597, %f519, %f518, %f597;
	fma.rn.f32 	%f596, %f519, %f520, %f596;
	fma.rn.f32 	%f595, %f519, %f522, %f595;
	fma.rn.f32 	%f594, %f521, %f508, %f594;
	fma.rn.f32 	%f593, %f521, %f510, %f593;
	fma.rn.f32 	%f592, %f521, %f512, %f592;
	fma.rn.f32 	%f591, %f521, %f514, %f591;
	fma.rn.f32 	%f590, %f521, %f516, %f590;
	fma.rn.f32 	%f589, %f521, %f518, %f589;
	fma.rn.f32 	%f588, %f521, %f520, %f588;
	fma.rn.f32 	%f587, %f521, %f522, %f587;
$L__BB0_7:
	ld.param.u32 	%r162, [_Z8mykerneliiiPKfPf_param_2];
	ld.param.u32 	%r157, [_Z8mykerneliiiPKfPf_param_0];
	bar.sync 	0;
	add.s32 	%r165, %r9, 4;
	add.s32 	%r79, %r9, 3;
	shl.b32 	%r80, %r157, 2;
	add.s32 	%r164, %r164, %r80;
	add.s32 	%r163, %r163, %r80;
	setp.lt.s32 	%p8, %r79, %r162;
	@%p8 bra 	$L__BB0_3;
$L__BB0_8:
	ld.param.u64 	%rd34, [_Z8mykerneliiiPKfPf_param_4];
	mov.u32 	%r81, %ctaid.y;
	shl.b32 	%r82, %r81, 6;
	mov.u32 	%r83, %tid.y;
	add.s32 	%r84, %r82, %r83;
	mul.lo.s32 	%r13, %r84, %r27;
	mov.u32 	%r85, %ctaid.x;
	shl.b32 	%r86, %r85, 6;
	mov.u32 	%r87, %tid.x;
	add.s32 	%r14, %r86, %r87;
	add.s32 	%r15, %r14, %r13;
	cvta.to.global.u64 	%rd24, %rd34;
	mul.wide.s32 	%rd25, %r15, 4;
	add.s64 	%rd1, %rd24, %rd25;
	st.global.f32 	[%rd1], %f650;
	add.s32 	%r16, %r14, 8;
	setp.ge.s32 	%p9, %r16, %r27;
	@%p9 bra 	$L__BB0_16;
	st.global.f32 	[%rd1+32], %f649;
	add.s32 	%r88, %r14, 16;
	setp.ge.s32 	%p10, %r88, %r27;
	@%p10 bra 	$L__BB0_16;
	st.global.f32 	[%rd1+64], %f648;
	add.s32 	%r89, %r14, 24;
	setp.ge.s32 	%p11, %r89, %r27;
	@%p11 bra 	$L__BB0_16;
	st.global.f32 	[%rd1+96], %f647;
	add.s32 	%r90, %r14, 32;
	setp.ge.s32 	%p12, %r90, %r27;
	@%p12 bra 	$L__BB0_16;
	st.global.f32 	[%rd1+128], %f646;
	add.s32 	%r91, %r14, 40;
	setp.ge.s32 	%p13, %r91, %r27;
	@%p13 bra 	$L__BB0_16;
	st.global.f32 	[%rd1+160], %f645;
	add.s32 	%r92, %r14, 48;
	setp.ge.s32 	%p14, %r92, %r27;
	@%p14 bra 	$L__BB0_16;
	st.global.f32 	[%rd1+192], %f644;
	add.s32 	%r93, %r14, 56;
	setp.ge.s32 	%p15, %r93, %r27;
	@%p15 bra 	$L__BB0_16;
	st.global.f32 	[%rd1+224], %f643;
$L__BB0_16:
	ld.param.u64 	%rd35, [_Z8mykerneliiiPKfPf_param_4];
	cvta.to.global.u64 	%rd2, %rd35;
	add.s32 	%r97, %r84, 8;
	setp.ge.s32 	%p16, %r97, %r27;
	shl.b32 	%r18, %r27, 3;
	@%p16 bra 	$L__BB0_25;
	add.s32 	%r98, %r15, %r18;
	mul.wide.s32 	%rd26, %r98, 4;
	add.s64 	%rd3, %rd2, %rd26;
	st.global.f32 	[%rd3], %f642;
	@%p9 bra 	$L__BB0_25;
	st.global.f32 	[%rd3+32], %f641;
	add.s32 	%r99, %r14, 16;
	setp.ge.s32 	%p18, %r99, %r27;
	@%p18 bra 	$L__BB0_25;
	st.global.f32 	[%rd3+64], %f640;
	add.s32 	%r100, %r14, 24;
	setp.ge.s32 	%p19, %r100, %r27;
	@%p19 bra 	$L__BB0_25;
	st.global.f32 	[%rd3+96], %f639;
	add.s32 	%r101, %r14, 32;
	setp.ge.s32 	%p20, %r101, %r27;
	@%p20 bra 	$L__BB0_25;
	st.global.f32 	[%rd3+128], %f638;
	add.s32 	%r102, %r14, 40;
	setp.ge.s32 	%p21, %r102, %r27;
	@%p21 bra 	$L__BB0_25;
	st.global.f32 	[%rd3+160], %f637;
	add.s32 	%r103, %r14, 48;
	setp.ge.s32 	%p22, %r103, %r27;
	@%p22 bra 	$L__BB0_25;
	st.global.f32 	[%rd3+192], %f636;
	add.s32 	%r104, %r14, 56;
	setp.ge.s32 	%p23, %r104, %r27;
	@%p23 bra 	$L__BB0_25;
	st.global.f32 	[%rd3+224], %f635;
$L__BB0_25:
	add.s32 	%r105, %r84, 16;
	setp.ge.s32 	%p24, %r105, %r27;
	shl.b32 	%r19, %r27, 4;
	add.s32 	%r20, %r19, %r13;
	@%p24 bra 	$L__BB0_34;
	setp.ge.s32 	%p25, %r16, %r27;
	add.s32 	%r106, %r14, %r20;
	mul.wide.s32 	%rd27, %r106, 4;
	add.s64 	%rd4, %rd2, %rd27;
	st.global.f32 	[%rd4], %f634;
	@%p25 bra 	$L__BB0_34;
	st.global.f32 	[%rd4+32], %f633;
	add.s32 	%r107, %r14, 16;
	setp.ge.s32 	%p26, %r107, %r27;
	@%p26 bra 	$L__BB0_34;
	st.global.f32 	[%rd4+64], %f632;
	add.s32 	%r108, %r14, 24;
	setp.ge.s32 	%p27, %r108, %r27;
	@%p27 bra 	$L__BB0_34;
	st.global.f32 	[%rd4+96], %f631;
	add.s32 	%r109, %r14, 32;
	setp.ge.s32 	%p28, %r109, %r27;
	@%p28 bra 	$L__BB0_34;
	st.global.f32 	[%rd4+128], %f630;
	add.s32 	%r110, %r14, 40;
	setp.ge.s32 	%p29, %r110, %r27;
	@%p29 bra 	$L__BB0_34;
	st.global.f32 	[%rd4+160], %f629;
	add.s32 	%r111, %r14, 48;
	setp.ge.s32 	%p30, %r111, %r27;
	@%p30 bra 	$L__BB0_34;
	st.global.f32 	[%rd4+192], %f628;
	add.s32 	%r112, %r14, 56;
	setp.ge.s32 	%p31, %r112, %r27;
	@%p31 bra 	$L__BB0_34;
	st.global.f32 	[%rd4+224], %f627;
$L__BB0_34:
	add.s32 	%r113, %r84, 24;
	setp.ge.s32 	%p32, %r113, %r27;
	@%p32 bra 	$L__BB0_43;
	setp.ge.s32 	%p33, %r16, %r27;
	add.s32 	%r114, %r20, %r18;
	add.s32 	%r115, %r14, %r114;
	mul.wide.s32 	%rd28, %r115, 4;
	add.s64 	%rd5, %rd2, %rd28;
	st.global.f32 	[%rd5], %f626;
	@%p33 bra 	$L__BB0_43;
	st.global.f32 	[%rd5+32], %f625;
	add.s32 	%r116, %r14, 16;
	setp.ge.s32 	%p34, %r116, %r27;
	@%p34 bra 	$L__BB0_43;
	st.global.f32 	[%rd5+64], %f624;
	add.s32 	%r117, %r14, 24;
	setp.ge.s32 	%p35, %r117, %r27;
	@%p35 bra 	$L__BB0_43;
	st.global.f32 	[%rd5+96], %f623;
	add.s32 	%r118, %r14, 32;
	setp.ge.s32 	%p36, %r118, %r27;
	@%p36 bra 	$L__BB0_43;
	st.global.f32 	[%rd5+128], %f622;
	add.s32 	%r119, %r14, 40;
	setp.ge.s32 	%p37, %r119, %r27;
	@%p37 bra 	$L__BB0_43;
	st.global.f32 	[%rd5+160], %f621;
	add.s32 	%r120, %r14, 48;
	setp.ge.s32 	%p38, %r120, %r27;
	@%p38 bra 	$L__BB0_43;
	st.global.f32 	[%rd5+192], %f620;
	add.s32 	%r121, %r14, 56;
	setp.ge.s32 	%p39, %r121, %r27;
	@%p39 bra 	$L__BB0_43;
	st.global.f32 	[%rd5+224], %f619;
$L__BB0_43:
	add.s32 	%r122, %r84, 32;
	setp.ge.s32 	%p40, %r122, %r27;
	shl.b32 	%r123, %r27, 5;
	add.s32 	%r21, %r123, %r13;
	@%p40 bra 	$L__BB0_52;
	setp.ge.s32 	%p41, %r16, %r27;
	add.s32 	%r124, %r14, %r21;
	mul.wide.s32 	%rd29, %r124, 4;
	add.s64 	%rd6, %rd2, %rd29;
	st.global.f32 	[%rd6], %f618;
	@%p41 bra 	$L__BB0_52;
	st.global.f32 	[%rd6+32], %f617;
	add.s32 	%r125, %r14, 16;
	setp.ge.s32 	%p42, %r125, %r27;
	@%p42 bra 	$L__BB0_52;
	st.global.f32 	[%rd6+64], %f616;
	add.s32 	%r126, %r14, 24;
	setp.ge.s32 	%p43, %r126, %r27;
	@%p43 bra 	$L__BB0_52;
	st.global.f32 	[%rd6+96], %f615;
	add.s32 	%r127, %r14, 32;
	setp.ge.s32 	%p44, %r127, %r27;
	@%p44 bra 	$L__BB0_52;
	st.global.f32 	[%rd6+128], %f614;
	add.s32 	%r128, %r14, 40;
	setp.ge.s32 	%p45, %r128, %r27;
	@%p45 bra 	$L__BB0_52;
	st.global.f32 	[%rd6+160], %f613;
	add.s32 	%r129, %r14, 48;
	setp.ge.s32 	%p46, %r129, %r27;
	@%p46 bra 	$L__BB0_52;
	st.global.f32 	[%rd6+192], %f612;
	add.s32 	%r130, %r14, 56;
	setp.ge.s32 	%p47, %r130, %r27;
	@%p47 bra 	$L__BB0_52;
	st.global.f32 	[%rd6+224], %f611;
$L__BB0_52:
	add.s32 	%r131, %r84, 40;
	setp.ge.s32 	%p48, %r131, %r27;
	@%p48 bra 	$L__BB0_61;
	setp.ge.s32 	%p49, %r16, %r27;
	add.s32 	%r132, %r21, %r18;
	add.s32 	%r133, %r14, %r132;
	mul.wide.s32 	%rd30, %r133, 4;
	add.s64 	%rd7, %rd2, %rd30;
	st.global.f32 	[%rd7], %f610;
	@%p49 bra 	$L__BB0_61;
	st.global.f32 	[%rd7+32], %f609;
	add.s32 	%r134, %r14, 16;
	setp.ge.s32 	%p50, %r134, %r27;
	@%p50 bra 	$L__BB0_61;
	st.global.f32 	[%rd7+64], %f608;
	add.s32 	%r135, %r14, 24;
	setp.ge.s32 	%p51, %r135, %r27;
	@%p51 bra 	$L__BB0_61;
	st.global.f32 	[%rd7+96], %f607;
	add.s32 	%r136, %r14, 32;
	setp.ge.s32 	%p52, %r136, %r27;
	@%p52 bra 	$L__BB0_61;
	st.global.f32 	[%rd7+128], %f606;
	add.s32 	%r137, %r14, 40;
	setp.ge.s32 	%p53, %r137, %r27;
	@%p53 bra 	$L__BB0_61;
	st.global.f32 	[%rd7+160], %f605;
	add.s32 	%r138, %r14, 48;
	setp.ge.s32 	%p54, %r138, %r27;
	@%p54 bra 	$L__BB0_61;
	st.global.f32 	[%rd7+192], %f604;
	add.s32 	%r139, %r14, 56;
	setp.ge.s32 	%p55, %r139, %r27;
	@%p55 bra 	$L__BB0_61;
	st.global.f32 	[%rd7+224], %f603;
$L__BB0_61:
	add.s32 	%r140, %r84, 48;
	setp.ge.s32 	%p56, %r140, %r27;
	add.s32 	%r22, %r19, %r21;
	@%p56 bra 	$L__BB0_70;
	setp.ge.s32 	%p57, %r16, %r27;
	add.s32 	%r141, %r14, %r22;
	mul.wide.s32 	%rd31, %r141, 4;
	add.s64 	%rd8, %rd2, %rd31;
	st.global.f32 	[%rd8], %f602;
	@%p57 bra 	$L__BB0_70;
	st.global.f32 	[%rd8+32], %f601;
	add.s32 	%r142, %r14, 16;
	setp.ge.s32 	%p58, %r142, %r27;
	@%p58 bra 	$L__BB0_70;
	st.global.f32 	[%rd8+64], %f600;
	add.s32 	%r143, %r14, 24;
	setp.ge.s32 	%p59, %r143, %r27;
	@%p59 bra 	$L__BB0_70;
	st.global.f32 	[%rd8+96], %f599;
	add.s32 	%r144, %r14, 32;
	setp.ge.s32 	%p60, %r144, %r27;
	@%p60 bra 	$L__BB0_70;
	st.global.f32 	[%rd8+128], %f598;
	add.s32 	%r145, %r14, 40;
	setp.ge.s32 	%p61, %r145, %r27;
	@%p61 bra 	$L__BB0_70;
	st.global.f32 	[%rd8+160], %f597;
	add.s32 	%r146, %r14, 48;
	setp.ge.s32 	%p62, %r146, %r27;
	@%p62 bra 	$L__BB0_70;
	st.global.f32 	[%rd8+192], %f596;
	add.s32 	%r147, %r14, 56;
	setp.ge.s32 	%p63, %r147, %r27;
	@%p63 bra 	$L__BB0_70;
	st.global.f32 	[%rd8+224], %f595;
$L__BB0_70:
	add.s32 	%r148, %r84, 56;
	setp.ge.s32 	%p64, %r148, %r27;
	add.s32 	%r23, %r22, %r18;
	@%p64 bra 	$L__BB0_79;
	setp.ge.s32 	%p65, %r16, %r27;
	add.s32 	%r149, %r14, %r23;
	mul.wide.s32 	%rd32, %r149, 4;
	add.s64 	%rd9, %rd2, %rd32;
	st.global.f32 	[%rd9], %f594;
	@%p65 bra 	$L__BB0_79;
	st.global.f32 	[%rd9+32], %f593;
	add.s32 	%r150, %r14, 16;
	setp.ge.s32 	%p66, %r150, %r27;
	@%p66 bra 	$L__BB0_79;
	st.global.f32 	[%rd9+64], %f592;
	add.s32 	%r151, %r14, 24;
	setp.ge.s32 	%p67, %r151, %r27;
	@%p67 bra 	$L__BB0_79;
	st.global.f32 	[%rd9+96], %f591;
	add.s32 	%r152, %r14, 32;
	setp.ge.s32 	%p68, %r152, %r27;
	@%p68 bra 	$L__BB0_79;
	st.global.f32 	[%rd9+128], %f590;
	add.s32 	%r153, %r14, 40;
	setp.ge.s32 	%p69, %r153, %r27;
	@%p69 bra 	$L__BB0_79;
	st.global.f32 	[%rd9+160], %f589;
	add.s32 	%r154, %r14, 48;
	setp.ge.s32 	%p70, %r154, %r27;
	@%p70 bra 	$L__BB0_79;
	st.global.f32 	[%rd9+192], %f588;
	add.s32 	%r155, %r14, 56;
	setp.ge.s32 	%p71, %r155, %r27;
	@%p71 bra 	$L__BB0_79;
	st.global.f32 	[%rd9+224], %f587;
$L__BB0_79:
	ret;

}


// ===== COMPILED SASS (sm_100) =====

	.target	sm_100

	.elftype	@"ET_EXEC"


//--------------------- .note.nv.tkinfo           --------------------------
	.section	.note.nv.tkinfo,"",@"SHT_NOTE"
	.sectionflags	@"SHF_NOTE_NV_TKINFO"
	.tkinfo
        /*0018*/ 	.word	0x00000002
        /*0030*/ 	.string	""
        /*0030*/ 	.string	"ptxas"
        /*0030*/ 	.string	"Cuda compilation tools, release 13.0, V13.0.88"
        /*0030*/ 	.string	"Build cuda_13.0.r13.0/compiler.36424714_0"
        /*0030*/ 	.string	"-arch sm_100 -m 64 "



//--------------------- .note.nv.cuinfo           --------------------------
	.section	.note.nv.cuinfo,"",@"SHT_NOTE"
	.sectionflags	@"SHF_NOTE_NV_CUINFO"
        /*0018*/ 	.short	0x0002
        /*001a*/ 	.short	0x0064
        /*001c*/ 	.short	0x0082
	.zero		2


//--------------------- .nv.info                  --------------------------
	.section	.nv.info,"",@"SHT_CUDA_INFO"
	.align	4


	//----- nvinfo : EIATTR_REGCOUNT
	.align		4
        /*0000*/ 	.byte	0x04, 0x2f
        /*0002*/ 	.short	(.L_1 - .L_0)
	.align		4
.L_0:
        /*0004*/ 	.word	index@(_Z8mykerneliiiPKfPf)
        /*0008*/ 	.word	0x00000060


	//----- nvinfo : EIATTR_FRAME_SIZE
	.align		4
.L_1:
        /*000c*/ 	.byte	0x04, 0x11
        /*000e*/ 	.short	(.L_3 - .L_2)
	.align		4
.L_2:
        /*0010*/ 	.word	index@(_Z8mykerneliiiPKfPf)
        /*0014*/ 	.word	0x00000000


	//----- nvinfo : EIATTR_MIN_STACK_SIZE
	.align		4
.L_3:
        /*0018*/ 	.byte	0x04, 0x12
        /*001a*/ 	.short	(.L_5 - .L_4)
	.align		4
.L_4:
        /*001c*/ 	.word	index@(_Z8mykerneliiiPKfPf)
        /*0020*/ 	.word	0x00000000
.L_5:


//--------------------- .nv.compat                --------------------------
	.section	.nv.compat,"",@"SHT_CUDA_COMPAT_INFO"
	.align	4
        /*0000*/ 	.byte	0x02, 0x09, 0x00, 0x00, 0x02, 0x02, 0x01, 0x00, 0x02, 0x05, 0x05, 0x00, 0x03, 0x07, 0x01, 0x01
        /*0010*/ 	.byte	0x02, 0x03, 0x00, 0x00, 0x02, 0x06, 0x01, 0x00, 0x04, 0x0b, 0x08, 0x00, 0x09, 0x00, 0x00, 0x00
        /*0020*/ 	.byte	0x00, 0x00, 0x00, 0x00


//--------------------- .nv.info._Z8mykerneliiiPKfPf --------------------------
	.section	.nv.info._Z8mykerneliiiPKfPf,"",@"SHT_CUDA_INFO"
	.sectionflags	@""
	.align	4


	//----- nvinfo : EIATTR_CUDA_API_VERSION
	.align		4
        /*0000*/ 	.byte	0x04, 0x37
        /*0002*/ 	.short	(.L_7 - .L_6)
.L_6:
        /*0004*/ 	.word	0x00000082


	//----- nvinfo : EIATTR_KPARAM_INFO
	.align		4
.L_7:
        /*0008*/ 	.byte	0x04, 0x17
        /*000a*/ 	.short	(.L_9 - .L_8)
.L_8:
        /*000c*/ 	.word	0x00000000
        /*0010*/ 	.short	0x0004
        /*0012*/ 	.short	0x0018
        /*0014*/ 	.byte	0x00, 0xf5, 0x21, 0x00


	//----- nvinfo : EIATTR_KPARAM_INFO
	.align		4
.L_9:
        /*0018*/ 	.byte	0x04, 0x17
        /*001a*/ 	.short	(.L_11 - .L_10)
.L_10:
        /*001c*/ 	.word	0x00000000
        /*0020*/ 	.short	0x0003
        /*0022*/ 	.short	0x0010
        /*0024*/ 	.byte	0x00, 0xf5, 0x21, 0x00


	//----- nvinfo : EIATTR_KPARAM_INFO
	.align		4
.L_11:
        /*0028*/ 	.byte	0x04, 0x17
        /*002a*/ 	.short	(.L_13 - .L_12)
.L_12:
        /*002c*/ 	.word	0x00000000
        /*0030*/ 	.short	0x0002
        /*0032*/ 	.short	0x0008
        /*0034*/ 	.byte	0x00, 0xf0, 0x11, 0x00


	//----- nvinfo : EIATTR_KPARAM_INFO
	.align		4
.L_13:
        /*0038*/ 	.byte	0x04, 0x17
        /*003a*/ 	.short	(.L_15 - .L_14)
.L_14:
        /*003c*/ 	.word	0x00000000
        /*0040*/ 	.short	0x0001
        /*0042*/ 	.short	0x0004
        /*0044*/ 	.byte	0x00, 0xf0, 0x11, 0x00


	//----- nvinfo : EIATTR_KPARAM_INFO
	.align		4
.L_15:
        /*0048*/ 	.byte	0x04, 0x17
        /*004a*/ 	.short	(.L_17 - .L_16)
.L_16:
        /*004c*/ 	.word	0x00000000
        /*0050*/ 	.short	0x0000
        /*0052*/ 	.short	0x0000
        /*0054*/ 	.byte	0x00, 0xf0, 0x11, 0x00


	//----- nvinfo : EIATTR_SPARSE_MMA_MASK
	.align		4
.L_17:
        /*0058*/ 	.byte	0x03, 0x50
        /*005a*/ 	.short	0x0000


	//----- nvinfo : EIATTR_MAXREG_COUNT
	.align		4
        /*005c*/ 	.byte	0x03, 0x1b
        /*005e*/ 	.short	0x00ff


	//----- nvinfo : EIATTR_NUM_BARRIERS
	.align		4
        /*0060*/ 	.byte	0x02, 0x4c
        /*0062*/ 	.byte	0x01
	.zero		1


	//----- nvinfo : EIATTR_MERCURY_ISA_VERSION
	.align		4
        /*0064*/ 	.byte	0x03, 0x5f
        /*0066*/ 	.short	0x0101


	//----- nvinfo : EIATTR_VRC_CTA_INIT_COUNT
	.align		4
        /*0068*/ 	.byte	0x02, 0x4a
	.zero		1
	.zero		1


	//----- nvinfo : EIATTR_EXIT_INSTR_OFFSETS
	.align		4
        /*006c*/ 	.byte	0x04, 0x1c
        /*006e*/ 	.short	(.L_19 - .L_18)


	//   ....[0]....
.L_18:
        /*0070*/ 	.word	0x000000d0


	//   ....[1]....
        /*0074*/ 	.word	0x00002d00


	//   ....[2]....
        /*0078*/ 	.word	0x00002d40


	//   ....[3]....
        /*007c*/ 	.word	0x00002d80


	//   ....[4]....
        /*0080*/ 	.word	0x00002dc0


	//   ....[5]....
        /*0084*/ 	.word	0x00002e00


	//   ....[6]....
        /*0088*/ 	.word	0x00002e40


	//   ....[7]....
        /*008c*/ 	.word	0x00002e80


	//   ....[8]....
        /*0090*/ 	.word	0x00002ec0


	//   ....[9]....
        /*0094*/ 	.word	0x00002ee0


	//----- nvinfo : EIATTR_CRS_STACK_SIZE
	.align		4
.L_19:
        /*0098*/ 	.byte	0x04, 0x1e
        /*009a*/ 	.short	(.L_21 - .L_20)
.L_20:
        /*009c*/ 	.word	0x00000000


	//----- nvinfo : EIATTR_CBANK_PARAM_SIZE
	.align		4
.L_21:
        /*00a0*/ 	.byte	0x03, 0x19
        /*00a2*/ 	.short	0x0020


	//----- nvinfo : EIATTR_PARAM_CBANK
	.align		4
        /*00a4*/ 	.byte	0x04, 0x0a
        /*00a6*/ 	.short	(.L_23 - .L_22)
	.align		4
.L_22:
        /*00a8*/ 	.word	index@(.nv.constant0._Z8mykerneliiiPKfPf)
        /*00ac*/ 	.short	0x0380
        /*00ae*/ 	.short	0x0020


	//----- nvinfo : EIATTR_SW_WAR
	.align		4
.L_23:
        /*00b0*/ 	.byte	0x04, 0x36
        /*00b2*/ 	.short	(.L_25 - .L_24)
.L_24:
        /*00b4*/ 	.word	0x00000008
.L_25:


//--------------------- .nv.callgraph             --------------------------
	.section	.nv.callgraph,"",@"SHT_CUDA_CALLGRAPH"
	.align	4
	.sectionentsize	8
	.align		4
        /*0000*/ 	.word	0x00000000
	.align		4
        /*0004*/ 	.word	0xffffffff
	.align		4
        /*0008*/ 	.word	0x00000000
	.align		4
        /*000c*/ 	.word	0xfffffffe
	.align		4
        /*0010*/ 	.word	0x00000000
	.align		4
        /*0014*/ 	.word	0xfffffffd
	.align		4
        /*0018*/ 	.word	0x00000000
	.align		4
        /*001c*/ 	.word	0xfffffffc


//--------------------- .text._Z8mykerneliiiPKfPf --------------------------
	.section	.text._Z8mykerneliiiPKfPf,"ax",@progbits
	.align	128
        .global         _Z8mykerneliiiPKfPf
        .type           _Z8mykerneliiiPKfPf,@function
        .size           _Z8mykerneliiiPKfPf,(.L_x_18 - _Z8mykerneliiiPKfPf)
        .other          _Z8mykerneliiiPKfPf,@"STO_CUDA_ENTRY STV_DEFAULT"
_Z8mykerneliiiPKfPf:
.text._Z8mykerneliiiPKfPf:
[----:B------:R-:W-:Y:S01]  /*0000*/  LDC R1, c[0x0][0x37c] ;  /* 0x0000df00ff017b82 */ /* 0x000fe20000000800 */
[----:B------:R-:W0:Y:S07]  /*0010*/  S2R R3, SR_CTAID.Y ;  /* 0x0000000000037919 */ /* 0x000e2e0000002600 */
[----:B------:R-:W1:Y:S01]  /*0020*/  S2UR UR4, SR_CTAID.X ;  /* 0x00000000000479c3 */ /* 0x000e620000002500 */
[----:B------:R-:W2:Y:S01]  /*0030*/  LDCU UR5, c[0x0][0x384] ;  /* 0x00007080ff0577ac */ /* 0x000ea20008000800 */
[----:B------:R-:W3:Y:S01]  /*0040*/  S2R R11, SR_TID.X ;  /* 0x00000000000b7919 */ /* 0x000ee20000002100 */
[----:B------:R-:W4:Y:S01]  /*0050*/  S2R R74, SR_TID.Y ;  /* 0x00000000004a7919 */ /* 0x000f220000002200 */
[----:B-1----:R-:W-:Y:S01]  /*0060*/  USHF.L.U32 UR4, UR4, 0x6, URZ ;  /* 0x0000000604047899 */ /* 0x002fe200080006ff */
[----:B0-----:R-:W-:-:S05]  /*0070*/  SHF.L.U32 R3, R3, 0x6, RZ ;  /* 0x0000000603037819 */ /* 0x001fca00000006ff */
[----:B---3--:R-:W-:Y:S02]  /*0080*/  IADD3 R5, PT, PT, R11, UR4, RZ ;  /* 0x000000040b057c10 */ /* 0x008fe4000fffe0ff */
[----:B----4-:R-:W-:-:S04]  /*0090*/  IADD3 R68, PT, PT, R3, R74, RZ ;  /* 0x0000004a03447210 */ /* 0x010fc80007ffe0ff */
[----:B------:R-:W-:-:S04]  /*00a0*/  VIMNMX R0, PT, PT, R5, R68, !PT ;  /* 0x0000004405007248 */ /* 0x000fc80007fe0100 */
[----:B--2---:R-:W-:-:S04]  /*00b0*/  ISETP.GE.AND P0, PT, R0, UR5, PT ;  /* 0x0000000500007c0c */ /* 0x004fc8000bf06270 */
[----:B------:R-:W-:-:S13]  /*00c0*/  ISETP.GT.OR P0, PT, R3, UR4, P0 ;  /* 0x0000000403007c0c */ /* 0x000fda0008704670 */
[----:B------:R-:W-:Y:S05]  /*00d0*/  @P0 EXIT ;  /* 0x000000000000094d */ /* 0x000fea0003800000 */
[----:B------:R-:W0:Y:S01]  /*00e0*/  LDCU UR4, c[0x0][0x388] ;  /* 0x00007100ff0477ac */ /* 0x000e220008000800 */
[----:B------:R-:W-:Y:S01]  /*00f0*/  HFMA2 R0, -RZ, RZ, 0, 0 ;  /* 0x00000000ff007431 */ /* 0x000fe200000001ff */
[----:B------:R-:W-:Y:S01]  /*0100*/  CS2R R18, SRZ ;  /* 0x0000000000127805 */ /* 0x000fe2000001ff00 */
        /* <DEDUP_REMOVED lines=11> */
[----:B------:R-:W-:-:S02]  /*01c0*/  CS2R R30, SRZ ;  /* 0x00000000001e7805 */ /* 0x000fc4000001ff00 */
[----:B------:R-:W-:Y:S02]  /*01d0*/  CS2R R46, SRZ ;  /* 0x00000000002e7805 */ /* 0x000fe4000001ff00 */
[----:B------:R-:W-:Y:S02]  /*01e0*/  CS2R R32, SRZ ;  /* 0x0000000000207805 */ /* 0x000fe4000001ff00 */
[----:B------:R-:W-:Y:S01]  /*01f0*/  CS2R R34, SRZ ;  /* 0x0000000000227805 */ /* 0x000fe2000001ff00 */
[----:B0-----:R-:W-:Y:S01]  /*0200*/  UISETP.GT.AND UP0, UPT, UR4, URZ, UPT ;  /* 0x000000ff0400728c */ /* 0x001fe2000bf04270 */
[----:B------:R-:W-:Y:S02]  /*0210*/  CS2R R36, SRZ ;  /* 0x0000000000247805 */ /* 0x000fe4000001ff00 */
[----:B------:R-:W-:Y:S02]  /*0220*/  CS2R R38, SRZ ;  /* 0x0000000000267805 */ /* 0x000fe4000001ff00 */
[----:B------:R-:W-:-:S02]  /*0230*/  CS2R R40, SRZ ;  /* 0x0000000000287805 */ /* 0x000fc4000001ff00 */
[----:B------:R-:W-:Y:S02]  /*0240*/  CS2R R42, SRZ ;  /* 0x00000000002a7805 */ /* 0x000fe4000001ff00 */
[----:B------:R-:W-:Y:S02]  /*0250*/  CS2R R44, SRZ ;  /* 0x00000000002c7805 */ /* 0x000fe4000001ff00 */
[----:B------:R-:W-:Y:S02]  /*0260*/  CS2R R58, SRZ ;  /* 0x00000000003a7805 */ /* 0x000fe4000001ff00 */
        /* <DEDUP_REMOVED lines=9> */
[----:B------:R-:W-:Y:S01]  /*0300*/  MOV R69, RZ ;  /* 0x000000ff00457202 */ /* 0x000fe20000000f00 */
[----:B------:R-:W0:Y:S01]  /*0310*/  LDCU.64 UR8, c[0x0][0x358] ;  /* 0x00006b00ff0877ac */ /* 0x000e220008000a00 */
[----:B------:R-:W-:Y:S02]  /*0320*/  MOV R73, RZ ;  /* 0x000000ff00497202 */ /* 0x000fe40000000f00 */
[----:B------:R-:W-:Y:S02]  /*0330*/  MOV R77, RZ ;  /* 0x000000ff004d7202 */ /* 0x000fe40000000f00 */
[----:B------:R-:W-:Y:S02]  /*0340*/  MOV R81, RZ ;  /* 0x000000ff00517202 */ /* 0x000fe40000000f00 */
[----:B------:R-:W-:Y:S02]  /*0350*/  MOV R85, RZ ;  /* 0x000000ff00557202 */ /* 0x000fe40000000f00 */
[----:B------:R-:W-:-:S02]  /*0360*/  MOV R91, RZ ;  /* 0x000000ff005b7202 */ /* 0x000fc40000000f00 */
[----:B------:R-:W-:Y:S01]  /*0370*/  MOV R87, RZ ;  /* 0x000000ff00577202 */ /* 0x000fe20000000f00 */
[----:B------:R-:W-:Y:S06]  /*0380*/  BRA.U !UP0, `(.L_x_0) ;  /* 0x0000001908887547 */ /* 0x000fec000b800000 */
[----:B------:R-:W-:Y:S02]  /*0390*/  LEA R68, R11, R68, 0x3 ;  /* 0x000000440b447211 */ /* 0x000fe400078e18ff */
[----:B------:R-:W-:Y:S02]  /*03a0*/  CS2R R18, SRZ ;  /* 0x0000000000127805 */ /* 0x000fe4000001ff00 */
[----:B------:R-:W-:Y:S02]  /*03b0*/  LEA R70, R74, R5, 0x3 ;  /* 0x000000054a467211 */ /* 0x000fe400078e18ff */
[----:B------:R-:W-:Y:S02]  /*03c0*/  CS2R R20, SRZ ;  /* 0x0000000000147805 */ /* 0x000fe4000001ff00 */
[----:B------:R-:W-:Y:S02]  /*03d0*/  MOV R0, RZ ;  /* 0x000000ff00007202 */ /* 0x000fe40000000f00 */
        /* <DEDUP_REMOVED lines=23> */
[----:B------:R-:W-:Y:S01]  /*0550*/  MOV R69, RZ ;  /* 0x000000ff00457202 */ /* 0x000fe20000000f00 */
[----:B------:R-:W1:Y:S01]  /*0560*/  LDCU UR10, c[0x0][0x388] ;  /* 0x00007100ff0a77ac */ /* 0x000e620008000800 */
[----:B------:R-:W-:-:S02]  /*0570*/  MOV R71, RZ ;  /* 0x000000ff00477202 */ /* 0x000fc40000000f00 */
[----:B------:R-:W-:Y:S01]  /*0580*/  MOV R73, RZ ;  /* 0x000000ff00497202 */ /* 0x000fe20000000f00 */
[----:B------:R-:W-:Y:S01]  /*0590*/  UMOV UR4, 0x1 ;  /* 0x0000000100047882 */ /* 0x000fe20000000000 */
[----:B------:R-:W-:Y:S02]  /*05a0*/  MOV R75, RZ ;  /* 0x000000ff004b7202 */ /* 0x000fe40000000f00 */
[----:B------:R-:W-:Y:S02]  /*05b0*/  MOV R77, RZ ;  /* 0x000000ff004d7202 */ /* 0x000fe40000000f00 */
[----:B------:R-:W-:Y:S02]  /*05c0*/  MOV R79, RZ ;  /* 0x000000ff004f7202 */ /* 0x000fe40000000f00 */
[----:B------:R-:W-:Y:S02]  /*05d0*/  MOV R81, RZ ;  /* 0x000000ff00517202 */ /* 0x000fe40000000f00 */
[----:B------:R-:W-:-:S02]  /*05e0*/  MOV R83, RZ ;  /* 0x000000ff00537202 */ /* 0x000fc40000000f00 */
[----:B------:R-:W-:Y:S02]  /*05f0*/  MOV R85, RZ ;  /* 0x000000ff00557202 */ /* 0x000fe40000000f00 */
[----:B------:R-:W-:Y:S02]  /*0600*/  MOV R93, RZ ;  /* 0x000000ff005d7202 */ /* 0x000fe40000000f00 */
[----:B------:R-:W-:Y:S02]  /*0610*/  MOV R91, RZ ;  /* 0x000000ff005b7202 */ /* 0x000fe40000000f00 */
[----:B------:R-:W-:Y:S02]  /*0620*/  MOV R89, RZ ;  /* 0x000000ff00597202 */ /* 0x000fe40000000f00 */
[----:B-1----:R-:W-:-:S07]  /*0630*/  MOV R87, RZ ;  /* 0x000000ff00577202 */ /* 0x002fce0000000f00 */
.L_x_2:
[----:B------:R-:W1:Y:S08]  /*0640*/  LDC.64 R4, c[0x0][0x390] ;  /* 0x0000e400ff047b82 */ /* 0x000e700000000a00 */
[----:B------:R-:W2:Y:S01]  /*0650*/  LDC R72, c[0x0][0x380] ;  /* 0x0000e000ff487b82 */ /* 0x000ea20000000800 */
[----:B-1----:R-:W-:-:S04]  /*0660*/  IMAD.WIDE R10, R68, 0x4, R4 ;  /* 0x00000004440a7825 */ /* 0x002fc800078e0204 */
[----:B------:R-:W-:-:S04]  /*0670*/  IMAD.WIDE R4, R70, 0x4, R4 ;  /* 0x0000000446047825 */ /* 0x000fc800078e0204 */
[C---:B--2---:R-:W-:Y:S01]  /*0680*/  IMAD.WIDE R6, R72.reuse, 0x4, R10 ;  /* 0x0000000448067825 */ /* 0x044fe200078e020a */
[----:B0-----:R-:W2:Y:S03]  /*0690*/  LDG.E R76, desc[UR8][R4.64] ;  /* 0x00000008044c7981 */ /* 0x001ea6000c1e1900 */
[C---:B------:R-:W-:Y:S01]  /*06a0*/  IMAD.WIDE R8, R72.reuse, 0x4, R4 ;  /* 0x0000000448087825 */ /* 0x040fe200078e0204 */
[----:B------:R0:W3:Y:S03]  /*06b0*/  LDG.E R10, desc[UR8][R10.64] ;  /* 0x000000080a0a7981 */ /* 0x0000e6000c1e1900 */
[C---:B------:R-:W-:Y:S02]  /*06c0*/  IMAD.WIDE R12, R72.reuse, 0x4, R6 ;  /* 0x00000004480c7825 */ /* 0x040fe400078e0206 */
[----:B------:R-:W4:Y:S02]  /*06d0*/  LDG.E R6, desc[UR8][R6.64] ;  /* 0x0000000806067981 */ /* 0x000f24000c1e1900 */
[----:B------:R-:W-:-:S02]  /*06e0*/  IMAD.WIDE R2, R72, 0x4, R8 ;  /* 0x0000000448027825 */ /* 0x000fc400078e0208 */
[----:B------:R-:W5:Y:S02]  /*06f0*/  LDG.E R8, desc[UR8][R8.64] ;  /* 0x0000000808087981 */ /* 0x000f64000c1e1900 */
[C---:B------:R-:W-:Y:S02]  /*0700*/  IMAD.WIDE R14, R72.reuse, 0x4, R12 ;  /* 0x00000004480e7825 */ /* 0x040fe400078e020c */
[----:B------:R-:W5:Y:S02]  /*0710*/  LDG.E R78, desc[UR8][R12.64] ;  /* 0x000000080c4e7981 */ /* 0x000f64000c1e1900 */
[----:B------:R-:W-:Y:S02]  /*0720*/  IMAD.WIDE R16, R72, 0x4, R2 ;  /* 0x0000000448107825 */ /* 0x000fe400078e0202 */
[----:B------:R1:W5:Y:S04]  /*0730*/  LDG.E R80, desc[UR8][R2.64] ;  /* 0x0000000802507981 */ /* 0x000368000c1e1900 */
[----:B------:R-:W5:Y:S04]  /*0740*/  LDG.E R14, desc[UR8][R14.64] ;  /* 0x000000080e0e7981 */ /* 0x000f68000c1e1900 */
[----:B------:R-:W5:Y:S01]  /*0750*/  LDG.E R16, desc[UR8][R16.64] ;  /* 0x0000000810107981 */ /* 0x000f62000c1e1900 */
[----:B0-----:R-:W0:Y:S01]  /*0760*/  S2R R11, SR_TID.X ;  /* 0x00000000000b7919 */ /* 0x001e220000002100 */
[----:B------:R-:W0:Y:S01]  /*0770*/  S2R R74, SR_TID.Y ;  /* 0x00000000004a7919 */ /* 0x000e220000002200 */
[----:B------:R-:W1:Y:S01]  /*0780*/  S2UR UR7, SR_CgaCtaId ;  /* 0x00000000000779c3 */ /* 0x000e620000008800 */
[----:B------:R-:W-:-:S02]  /*0790*/  UMOV UR5, 0x400 ;  /* 0x0000040000057882 */ /* 0x000fc40000000000 */
[----:B------:R-:W-:Y:S02]  /*07a0*/  UIADD3 UR6, UPT, UPT, UR5, 0x400, URZ ;  /* 0x0000040005067890 */ /* 0x000fe4000fffe0ff */
[----:B-1----:R-:W-:Y:S02]  /*07b0*/  ULEA UR5, UR7, UR5, 0x18 ;  /* 0x0000000507057291 */ /* 0x002fe4000f8ec0ff */
[----:B------:R-:W-:Y:S01]  /*07c0*/  ULEA UR6, UR7, UR6, 0x18 ;  /* 0x0000000607067291 */ /* 0x000fe2000f8ec0ff */
[----:B0-----:R-:W-:Y:S02]  /*07d0*/  LEA R4, R11, R74, 0x3 ;  /* 0x0000004a0b047211 */ /* 0x001fe400078e18ff */
[----:B------:R-:W-:Y:S02]  /*07e0*/  LEA R2, R74, R11, 0x3 ;  /* 0x0000000b4a027211 */ /* 0x000fe400078e18ff */
[----:B------:R-:W-:Y:S02]  /*07f0*/  LEA R5, R4, UR5, 0x2 ;  /* 0x0000000504057c11 */ /* 0x000fe4000f8e10ff */
[----:B------:R-:W-:-:S02]  /*0800*/  LEA R7, R2, UR6, 0x2 ;  /* 0x0000000602077c11 */ /* 0x000fc4000f8e10ff */
[----:B------:R-:W-:Y:S02]  /*0810*/  LEA R3, R74, UR5, 0x2 ;  /* 0x000000054a037c11 */ /* 0x000fe4000f8e10ff */
[----:B------:R-:W-:Y:S01]  /*0820*/  LEA R2, R11, UR6, 0x2 ;  /* 0x000000060b027c11 */ /* 0x000fe2000f8e10ff */
[----:B------:R-:W-:Y:S01]  /*0830*/  UISETP.GE.AND UP0, UPT, UR4, UR10, UPT ;  /* 0x0000000a0400728c */ /* 0x000fe2000bf06270 */
[----:B---3--:R-:W-:Y:S04]  /*0840*/  STS [R5], R10 ;  /* 0x0000000a05007388 */ /* 0x008fe80000000800 */
[----:B--2---:R-:W-:Y:S04]  /*0850*/  STS [R7], R76 ;  /* 0x0000004c07007388 */ /* 0x004fe80000000800 */
[----:B----4-:R-:W-:Y:S04]  /*0860*/  STS [R5+0x100], R6 ;  /* 0x0001000605007388 */ /* 0x010fe80000000800 */
[----:B-----5:R-:W-:Y:S04]  /*0870*/  STS [R7+0x100], R8 ;  /* 0x0001000807007388 */ /* 0x020fe80000000800 */
[----:B------:R-:W-:Y:S04]  /*0880*/  STS [R5+0x200], R78 ;  /* 0x0002004e05007388 */ /* 0x000fe80000000800 */
[----:B------:R-:W-:Y:S04]  /*0890*/  STS [R7+0x200], R80 ;  /* 0x0002005007007388 */ /* 0x000fe80000000800 */
[----:B------:R-:W-:Y:S04]  /*08a0*/  STS [R5+0x300], R14 ;  /* 0x0003000e05007388 */ /* 0x000fe80000000800 */
[----:B------:R-:W-:Y:S01]  /*08b0*/  STS [R7+0x300], R16 ;  /* 0x0003001007007388 */ /* 0x000fe20000000800 */
[----:B------:R-:W-:Y:S06]  /*08c0*/  BAR.SYNC.DEFER_BLOCKING 0x0 ;  /* 0x0000000000007b1d */ /* 0x000fec0000010000 */
[----:B------:R-:W-:Y:S04]  /*08d0*/  LDS R4, [R3] ;  /* 0x0000000003047984 */ /* 0x000fe80000000800 */
[----:B------:R-:W-:Y:S04]  /*08e0*/  LDS R6, [R3+0x20] ;  /* 0x0000200003067984 */ /* 0x000fe80000000800 */
[----:B------:R-:W-:Y:S04]  /*08f0*/  LDS R12, [R3+0x40] ;  /* 0x00004000030c7984 */ /* 0x000fe80000000800 */
[----:B------:R-:W-:Y:S04]  /*0900*/  LDS R76, [R3+0x60] ;  /* 0x00006000034c7984 */ /* 0x000fe80000000800 */
[----:B------:R-:W-:Y:S04]  /*0910*/  LDS R9, [R3+0x80] ;  /* 0x0000800003097984 */ /* 0x000fe80000000800 */
[----:B------:R-:W-:Y:S04]  /*0920*/  LDS R13, [R3+0xa0] ;  /* 0x0000a000030d7984 */ /* 0x000fe80000000800 */
[----:B------:R-:W-:Y:S04]  /*0930*/  LDS R78, [R3+0xc0] ;  /* 0x0000c000034e7984 */ /* 0x000fe80000000800 */
[----:B------:R-:W-:Y:S04]  /*0940*/  LDS R17, [R3+0xe0] ;  /* 0x0000e00003117984 */ /* 0x000fe80000000800 */
[----:B------:R-:W0:Y:S04]  /*0950*/  LDS R8, [R2+0x20] ;  /* 0x0000200002087984 */ /* 0x000e280000000800 */
[----:B------:R-:W1:Y:S04]  /*0960*/  LDS R10, [R2] ;  /* 0x00000000020a7984 */ /* 0x000e680000000800 */
[----:B------:R-:W2:Y:S04]  /*0970*/  LDS R5, [R2+0x40] ;  /* 0x0000400002057984 */ /* 0x000ea80000000800 */
[----:B------:R-:W3:Y:S04]  /*0980*/  LDS R14, [R2+0x60] ;  /* 0x00006000020e7984 */ /* 0x000ee80000000800 */
[----:B------:R-:W4:Y:S04]  /*0990*/  LDS R7, [R2+0x80] ;  /* 0x0000800002077984 */ /* 0x000f280000000800 */
[----:B------:R-:W5:Y:S04]  /*09a0*/  LDS R16, [R2+0xa0] ;  /* 0x0000a00002107984 */ /* 0x000f680000000800 */
[----:B------:R-:W5:Y:S01]  /*09b0*/  LDS R15, [R2+0xc0] ;  /* 0x0000c000020f7984 */ /* 0x000f620000000800 */
[-C--:B0-----:R-:W-:Y:S01]  /*09c0*/  FFMA R89, R4, R8.reuse, R89 ;  /* 0x0000000804597223 */ /* 0x081fe20000000059 */
[----:B------:R-:W-:Y:S01]  /*09d0*/  FFMA R83, R6, R8, R83 ;  /* 0x0000000806537223 */ /* 0x000fe20000000053 */
[C---:B------:R-:W-:Y:S01]  /*09e0*/  FFMA R67, R8.reuse, R12, R67 ;  /* 0x0000000c08437223 */ /* 0x040fe20000000043 */
[C---:B------:R-:W-:Y:S01]  /*09f0*/  FFMA R55, R8.reuse, R76, R55 ;  /* 0x0000004c08377223 */ /* 0x040fe20000000037 */
[C---:B------:R-:W-:Y:S01]  /*0a00*/  FFMA R58, R8.reuse, R9, R58 ;  /* 0x00000009083a7223 */ /* 0x040fe2000000003a */
[C---:B------:R-:W-:Y:S01]  /*0a10*/  FFMA R39, R8.reuse, R13, R39 ;  /* 0x0000000d08277223 */ /* 0x040fe20000000027 */
[C---:B------:R-:W-:Y:S01]  /*0a20*/  FFMA R31, R8.reuse, R78, R31 ;  /* 0x0000004e081f7223 */ /* 0x040fe2000000001f */
[----:B------:R-:W-:-:S02]  /*0a30*/  FFMA R23, R8, R17, R23 ;  /* 0x0000001108177223 */ /* 0x000fc40000000017 */
[----:B------:R-:W0:Y:S01]  /*0a40*/  LDS R8, [R2+0xe0] ;  /* 0x0000e00002087984 */ /* 0x000e220000000800 */
[----:B-1----:R-:W-:Y:S01]  /*0a50*/  FFMA R87, R4, R10, R87 ;  /* 0x0000000a04577223 */ /* 0x002fe20000000057 */
[C---:B------:R-:W-:Y:S01]  /*0a60*/  FFMA R85, R10.reuse, R6, R85 ;  /* 0x000000060a557223 */ /* 0x040fe20000000055 */
[C---:B------:R-:W-:Y:S01]  /*0a70*/  FFMA R69, R10.reuse, R12, R69 ;  /* 0x0000000c0a457223 */ /* 0x040fe20000000045 */
[C---:B------:R-:W-:Y:S01]  /*0a80*/  FFMA R56, R10.reuse, R76, R56 ;  /* 0x0000004c0a387223 */ /* 0x040fe20000000038 */
[C---:B------:R-:W-:Y:S01]  /*0a90*/  FFMA R48, R10.reuse, R9, R48 ;  /* 0x000000090a307223 */ /* 0x040fe20000000030 */
[C---:B------:R-:W-:Y:S01]  /*0aa0*/  FFMA R40, R10.reuse, R13, R40 ;  /* 0x0000000d0a287223 */ /* 0x040fe20000000028 */
[C---:B------:R-:W-:Y:S01]  /*0ab0*/  FFMA R47, R10.reuse, R78, R47 ;  /* 0x0000004e0a2f7223 */ /* 0x040fe2000000002f */
[----:B------:R-:W-:Y:S01]  /*0ac0*/  FFMA R24, R10, R17, R24 ;  /* 0x000000110a187223 */ /* 0x000fe20000000018 */
[-C--:B--2---:R-:W-:Y:S01]  /*0ad0*/  FFMA R91, R4, R5.reuse, R91 ;  /* 0x00000005045b7223 */ /* 0x084fe2000000005b */
[-C--:B------:R-:W-:Y:S01]  /*0ae0*/  FFMA R81, R6, R5.reuse, R81 ;  /* 0x0000000506517223 */ /* 0x080fe20000000051 */
[----:B------:R-:W-:Y:S01]  /*0af0*/  FFMA R33, R12, R5, R33 ;  /* 0x000000050c217223 */ /* 0x000fe20000000021 */
[C---:B------:R-:W-:Y:S01]  /*0b00*/  FFMA R54, R5.reuse, R76, R54 ;  /* 0x0000004c05367223 */ /* 0x040fe20000000036 */
[C---:B------:R-:W-:Y:S01]  /*0b10*/  FFMA R46, R5.reuse, R9, R46 ;  /* 0x00000009052e7223 */ /* 0x040fe2000000002e */
[C---:B------:R-:W-:Y:S01]  /*0b20*/  FFMA R38, R5.reuse, R13, R38 ;  /* 0x0000000d05267223 */ /* 0x040fe20000000026 */
[C---:B------:R-:W-:Y:S01]  /*0b30*/  FFMA R30, R5.reuse, R78, R30 ;  /* 0x0000004e051e7223 */ /* 0x040fe2000000001e */
[----:B------:R-:W-:Y:S01]  /*0b40*/  FFMA R22, R5, R17, R22 ;  /* 0x0000001105167223 */ /* 0x000fe20000000016 */
[-C--:B---3--:R-:W-:Y:S01]  /*0b50*/  FFMA R93, R4, R14.reuse, R93 ;  /* 0x0000000e045d7223 */ /* 0x088fe2000000005d */
[-C--:B------:R-:W-:Y:S01]  /*0b60*/  FFMA R79, R6, R14.reuse, R79 ;  /* 0x0000000e064f7223 */ /* 0x080fe2000000004f */
[-C--:B------:R-:W-:Y:S01]  /*0b70*/  FFMA R65, R12, R14.reuse, R65 ;  /* 0x0000000e0c417223 */ /* 0x080fe20000000041 */
[----:B------:R-:W-:Y:S01]  /*0b80*/  FFMA R53, R76, R14, R53 ;  /* 0x0000000e4c357223 */ /* 0x000fe20000000035 */
[C---:B------:R-:W-:Y:S01]  /*0b90*/  FFMA R45, R14.reuse, R9, R45 ;  /* 0x000000090e2d7223 */ /* 0x040fe2000000002d */
[C---:B------:R-:W-:Y:S01]  /*0ba0*/  FFMA R37, R14.reuse, R13, R37 ;  /* 0x0000000d0e257223 */ /* 0x040fe20000000025 */
[CC--:B------:R-:W-:Y:S01]  /*0bb0*/  FFMA R29, R14.reuse, R78.reuse, R29 ;  /* 0x0000004e0e1d7223 */ /* 0x0c0fe2000000001d */
[----:B------:R-:W-:Y:S01]  /*0bc0*/  FFMA R21, R14, R17, R21 ;  /* 0x000000110e157223 */ /* 0x000fe20000000015 */
[-C--:B----4-:R-:W-:Y:S01]  /*0bd0*/  FFMA R60, R4, R7.reuse, R60 ;  /* 0x00000007043c7223 */ /* 0x090fe2000000003c */
[-C--:B------:R-:W-:Y:S01]  /*0be0*/  FFMA R77, R6, R7.reuse, R77 ;  /* 0x00000007064d7223 */ /* 0x080fe2000000004d */
[-C--:B------:R-:W-:Y:S01]  /*0bf0*/  FFMA R63, R12, R7.reuse, R63 ;  /* 0x000000070c3f7223 */ /* 0x080fe2000000003f */
[-C--:B------:R-:W-:Y:S01]  /*0c00*/  FFMA R52, R76, R7.reuse, R52 ;  /* 0x000000074c347223 */ /* 0x080fe20000000034 */
[----:B------:R-:W-:Y:S01]  /*0c10*/  FFMA R44, R9, R7, R44 ;  /* 0x00000007092c7223 */ /* 0x000fe2000000002c */
[C---:B------:R-:W-:Y:S01]  /*0c20*/  FFMA R36, R7.reuse, R13, R36 ;  /* 0x0000000d07247223 */ /* 0x040fe20000000024 */
[C---:B------:R-:W-:Y:S01]  /*0c30*/  FFMA R28, R7.reuse, R78, R28 ;  /* 0x0000004e071c7223 */ /* 0x040fe2000000001c */
[-C--:B------:R-:W-:Y:S01]  /*0c40*/  FFMA R20, R7, R17.reuse, R20 ;  /* 0x0000001107147223 */ /* 0x080fe20000000014 */
[-C--:B-----5:R-:W-:Y:S01]  /*0c50*/  FFMA R62, R4, R16.reuse, R62 ;  /* 0x00000010043e7223 */ /* 0x0a0fe2000000003e */
[-C--:B------:R-:W-:Y:S01]  /*0c60*/  FFMA R75, R6, R16.reuse, R75 ;  /* 0x00000010064b7223 */ /* 0x080fe2000000004b */
[-C--:B------:R-:W-:Y:S01]  /*0c70*/  FFMA R61, R12, R16.reuse, R61 ;  /* 0x000000100c3d7223 */ /* 0x080fe2000000003d */
[-C--:B------:R-:W-:Y:S01]  /*0c80*/  FFMA R51, R76, R16.reuse, R51 ;  /* 0x000000104c337223 */ /* 0x080fe20000000033 */
[-C--:B------:R-:W-:Y:S01]  /*0c90*/  FFMA R43, R9, R16.reuse, R43 ;  /* 0x00000010092b7223 */ /* 0x080fe2000000002b */
[----:B------:R-:W-:Y:S01]  /*0ca0*/  FFMA R35, R13, R16, R35 ;  /* 0x000000100d237223 */ /* 0x000fe20000000023 */
[C---:B------:R-:W-:Y:S01]  /*0cb0*/  FFMA R27, R16.reuse, R78, R27 ;  /* 0x0000004e101b7223 */ /* 0x040fe2000000001b */
[----:B------:R-:W-:Y:S01]  /*0cc0*/  FFMA R19, R16, R17, R19 ;  /* 0x0000001110137223 */ /* 0x000fe20000000013 */
[-C--:B------:R-:W-:Y:S01]  /*0cd0*/  FFMA R64, R4, R15.reuse, R64 ;  /* 0x0000000f04407223 */ /* 0x080fe20000000040 */
[-C--:B------:R-:W-:Y:S01]  /*0ce0*/  FFMA R73, R6, R15.reuse, R73 ;  /* 0x0000000f06497223 */ /* 0x080fe20000000049 */
[-C--:B------:R-:W-:Y:S01]  /*0cf0*/  FFMA R59, R12, R15.reuse, R59 ;  /* 0x0000000f0c3b7223 */ /* 0x080fe2000000003b */
[-C--:B------:R-:W-:Y:S01]  /*0d00*/  FFMA R50, R76, R15.reuse, R50 ;  /* 0x0000000f4c327223 */ /* 0x080fe20000000032 */
[-C--:B------:R-:W-:Y:S01]  /*0d10*/  FFMA R42, R9, R15.reuse, R42 ;  /* 0x0000000f092a7223 */ /* 0x080fe2000000002a */
[-C--:B------:R-:W-:Y:S01]  /*0d20*/  FFMA R34, R13, R15.reuse, R34 ;  /* 0x0000000f0d227223 */ /* 0x080fe20000000022 */
[----:B------:R-:W-:Y:S01]  /*0d30*/  FFMA R26, R78, R15, R26 ;  /* 0x0000000f4e1a7223 */ /* 0x000fe2000000001a */
[----:B------:R-:W-:Y:S01]  /*0d40*/  FFMA R18, R15, R17, R18 ;  /* 0x000000110f127223 */ /* 0x000fe20000000012 */
[-C--:B0-----:R-:W-:Y:S01]  /*0d50*/  FFMA R66, R4, R8.reuse, R66 ;  /* 0x0000000804427223 */ /* 0x081fe20000000042 */
[-C--:B------:R-:W-:Y:S01]  /*0d60*/  FFMA R71, R6, R8.reuse, R71 ;  /* 0x0000000806477223 */ /* 0x080fe20000000047 */
[-C--:B------:R-:W-:Y:S01]  /*0d70*/  FFMA R57, R12, R8.reuse, R57 ;  /* 0x000000080c397223 */ /* 0x080fe20000000039 */
[-C--:B------:R-:W-:Y:S01]  /*0d80*/  FFMA R49, R76, R8.reuse, R49 ;  /* 0x000000084c317223 */ /* 0x080fe20000000031 */
[-C--:B------:R-:W-:Y:S01]  /*0d90*/  FFMA R41, R9, R8.reuse, R41 ;  /* 0x0000000809297223 */ /* 0x080fe20000000029 */
[-C--:B------:R-:W-:Y:S01]  /*0da0*/  FFMA R32, R13, R8.reuse, R32 ;  /* 0x000000080d207223 */ /* 0x080fe20000000020 */
[-C--:B------:R-:W-:Y:S01]  /*0db0*/  FFMA R25, R78, R8.reuse, R25 ;  /* 0x000000084e197223 */ /* 0x080fe20000000019 */
[----:B------:R-:W-:Y:S01]  /*0dc0*/  FFMA R0, R17, R8, R0 ;  /* 0x0000000811007223 */ /* 0x000fe20000000000 */
[----:B------:R-:W-:Y:S06]  /*0dd0*/  BRA.U UP0, `(.L_x_1) ;  /* 0x0000000d00d87547 */ /* 0x000fec000b800000 */
[----:B------:R-:W-:Y:S01]  /*0de0*/  LDS R4, [R3+0x100] ;  /* 0x0001000003047984 */ /* 0x000fe20000000800 */
[----:B------:R-:W-:-:S03]  /*0df0*/  UIADD3 UR5, UPT, UPT, UR4, 0x1, URZ ;  /* 0x0000000104057890 */ /* 0x000fc6000fffe0ff */
[----:B------:R-:W0:Y:S01]  /*0e00*/  LDS R5, [R2+0x100] ;  /* 0x0001000002057984 */ /* 0x000e220000000800 */
[----:B------:R-:W-:-:S03]  /*0e10*/  UISETP.GE.AND UP0, UPT, UR5, UR10, UPT ;  /* 0x0000000a0500728c */ /* 0x000fc6000bf06270 */
[----:B------:R-:W1:Y:S04]  /*0e20*/  LDS R8, [R2+0x120] ;  /* 0x0001200002087984 */ /* 0x000e680000000800 */
[----:B------:R-:W2:Y:S04]  /*0e30*/  LDS R7, [R2+0x140] ;  /* 0x0001400002077984 */ /* 0x000ea80000000800 */
[----:B------:R-:W3:Y:S04]  /*0e40*/  LDS R14, [R2+0x160] ;  /* 0x00016000020e7984 */ /* 0x000ee80000000800 */
[----:B------:R-:W4:Y:S04]  /*0e50*/  LDS R13, [R2+0x180] ;  /* 0x00018000020d7984 */ /* 0x000f280000000800 */
[----:B------:R-:W5:Y:S04]  /*0e60*/  LDS R76, [R2+0x1a0] ;  /* 0x0001a000024c7984 */ /* 0x000f680000000800 */
[----:B------:R-:W5:Y:S04]  /*0e70*/  LDS R15, [R2+0x1c0] ;  /* 0x0001c000020f7984 */ /* 0x000f680000000800 */
[----:B------:R-:W5:Y:S04]  /*0e80*/  LDS R78, [R2+0x1e0] ;  /* 0x0001e000024e7984 */ /* 0x000f680000000800 */
[----:B------:R-:W5:Y:S04]  /*0e90*/  LDS R6, [R3+0x120] ;  /* 0x0001200003067984 */ /* 0x000f680000000800 */
[----:B------:R-:W5:Y:S01]  /*0ea0*/  LDS R10, [R3+0x140] ;  /* 0x00014000030a7984 */ /* 0x000f620000000800 */
[----:B0-----:R-:W-:-:S03]  /*0eb0*/  FFMA R87, R4, R5, R87 ;  /* 0x0000000504577223 */ /* 0x001fc60000000057 */
[----:B------:R-:W0:Y:S01]  /*0ec0*/  LDS R12, [R3+0x160] ;  /* 0x00016000030c7984 */ /* 0x000e220000000800 */
[----:B-1----:R-:W-:-:S03]  /*0ed0*/  FFMA R89, R4, R8, R89 ;  /* 0x0000000804597223 */ /* 0x002fc60000000059 */
[----:B------:R-:W1:Y:S01]  /*0ee0*/  LDS R9, [R3+0x180] ;  /* 0x0001800003097984 */ /* 0x000e620000000800 */
[----:B--2---:R-:W-:-:S03]  /*0ef0*/  FFMA R91, R4, R7, R91 ;  /* 0x00000007045b7223 */ /* 0x004fc6000000005b */
[----:B------:R-:W2:Y:S01]  /*0f00*/  LDS R16, [R3+0x1a0] ;  /* 0x0001a00003107984 */ /* 0x000ea20000000800 */
[----:B---3--:R-:W-:-:S03]  /*0f10*/  FFMA R93, R4, R14, R93 ;  /* 0x0000000e045d7223 */ /* 0x008fc6000000005d */
[----:B------:R-:W-:Y:S01]  /*0f20*/  LDS R17, [R3+0x1e0] ;  /* 0x0001e00003117984 */ /* 0x000fe20000000800 */
[C---:B----4-:R-:W-:Y:S01]  /*0f30*/  FFMA R60, R4.reuse, R13, R60 ;  /* 0x0000000d043c7223 */ /* 0x050fe2000000003c */
[C---:B-----5:R-:W-:Y:S01]  /*0f40*/  FFMA R62, R4.reuse, R76, R62 ;  /* 0x0000004c043e7223 */ /* 0x060fe2000000003e */
[C---:B------:R-:W-:Y:S01]  /*0f50*/  FFMA R64, R4.reuse, R15, R64 ;  /* 0x0000000f04407223 */ /* 0x040fe20000000040 */
[----:B------:R-:W-:Y:S02]  /*0f60*/  FFMA R66, R4, R78, R66 ;  /* 0x0000004e04427223 */ /* 0x000fe40000000042 */
[----:B------:R-:W3:Y:S01]  /*0f70*/  LDS R4, [R3+0x1c0] ;  /* 0x0001c00003047984 */ /* 0x000ee20000000800 */
[C---:B------:R-:W-:Y:S01]  /*0f80*/  FFMA R85, R5.reuse, R6, R85 ;  /* 0x0000000605557223 */ /* 0x040fe20000000055 */
[C---:B------:R-:W-:Y:S01]  /*0f90*/  FFMA R83, R6.reuse, R8, R83 ;  /* 0x0000000806537223 */ /* 0x040fe20000000053 */
[C---:B------:R-:W-:Y:S01]  /*0fa0*/  FFMA R81, R6.reuse, R7, R81 ;  /* 0x0000000706517223 */ /* 0x040fe20000000051 */
[C---:B------:R-:W-:Y:S01]  /*0fb0*/  FFMA R79, R6.reuse, R14, R79 ;  /* 0x0000000e064f7223 */ /* 0x040fe2000000004f */
[C---:B------:R-:W-:Y:S01]  /*0fc0*/  FFMA R77, R6.reuse, R13, R77 ;  /* 0x0000000d064d7223 */ /* 0x040fe2000000004d */
[C---:B------:R-:W-:Y:S01]  /*0fd0*/  FFMA R75, R6.reuse, R76, R75 ;  /* 0x0000004c064b7223 */ /* 0x040fe2000000004b */
[C---:B------:R-:W-:Y:S01]  /*0fe0*/  FFMA R73, R6.reuse, R15, R73 ;  /* 0x0000000f06497223 */ /* 0x040fe20000000049 */
[----:B------:R-:W-:Y:S01]  /*0ff0*/  FFMA R71, R6, R78, R71 ;  /* 0x0000004e06477223 */ /* 0x000fe20000000047 */
[CC--:B------:R-:W-:Y:S01]  /*1000*/  FFMA R69, R5.reuse, R10.reuse, R69 ;  /* 0x0000000a05457223 */ /* 0x0c0fe20000000045 */
[----:B------:R-:W-:Y:S01]  /*1010*/  FFMA R67, R8, R10, R67 ;  /* 0x0000000a08437223 */ /* 0x000fe20000000043 */
[C---:B------:R-:W-:Y:S01]  /*1020*/  FFMA R33, R10.reuse, R7, R33 ;  /* 0x000000070a217223 */ /* 0x040fe20000000021 */
[C---:B------:R-:W-:Y:S01]  /*1030*/  FFMA R65, R10.reuse, R14, R65 ;  /* 0x0000000e0a417223 */ /* 0x040fe20000000041 */
[C---:B------:R-:W-:Y:S01]  /*1040*/  FFMA R63, R10.reuse, R13, R63 ;  /* 0x0000000d0a3f7223 */ /* 0x040fe2000000003f */
[C---:B------:R-:W-:Y:S01]  /*1050*/  FFMA R61, R10.reuse, R76, R61 ;  /* 0x0000004c0a3d7223 */ /* 0x040fe2000000003d */
[C---:B------:R-:W-:Y:S01]  /*1060*/  FFMA R59, R10.reuse, R15, R59 ;  /* 0x0000000f0a3b7223 */ /* 0x040fe2000000003b */
[----:B------:R-:W-:Y:S01]  /*1070*/  FFMA R57, R10, R78, R57 ;  /* 0x0000004e0a397223 */ /* 0x000fe20000000039 */
[-C--:B0-----:R-:W-:Y:S01]  /*1080*/  FFMA R56, R5, R12.reuse, R56 ;  /* 0x0000000c05387223 */ /* 0x081fe20000000038 */
[-C--:B------:R-:W-:Y:S01]  /*1090*/  FFMA R55, R8, R12.reuse, R55 ;  /* 0x0000000c08377223 */ /* 0x080fe20000000037 */
[----:B------:R-:W-:Y:S01]  /*10a0*/  FFMA R54, R7, R12, R54 ;  /* 0x0000000c07367223 */ /* 0x000fe20000000036 */
[C---:B------:R-:W-:Y:S01]  /*10b0*/  FFMA R53, R12.reuse, R14, R53 ;  /* 0x0000000e0c357223 */ /* 0x040fe20000000035 */
[C---:B------:R-:W-:Y:S01]  /*10c0*/  FFMA R52, R12.reuse, R13, R52 ;  /* 0x0000000d0c347223 */ /* 0x040fe20000000034 */
[C---:B------:R-:W-:Y:S01]  /*10d0*/  FFMA R51, R12.reuse, R76, R51 ;  /* 0x0000004c0c337223 */ /* 0x040fe20000000033 */
[C---:B------:R-:W-:Y:S01]  /*10e0*/  FFMA R50, R12.reuse, R15, R50 ;  /* 0x0000000f0c327223 */ /* 0x040fe20000000032 */
[----:B------:R-:W-:Y:S01]  /*10f0*/  FFMA R49, R12, R78, R49 ;  /* 0x0000004e0c317223 */ /* 0x000fe20000000031 */
[-C--:B-1----:R-:W-:Y:S01]  /*1100*/  FFMA R48, R5, R9.reuse, R48 ;  /* 0x0000000905307223 */ /* 0x082fe20000000030 */
[-C--:B------:R-:W-:Y:S01]  /*1110*/  FFMA R58, R8, R9.reuse, R58 ;  /* 0x00000009083a7223 */ /* 0x080fe2000000003a */
[-C--:B------:R-:W-:Y:S01]  /*1120*/  FFMA R46, R7, R9.reuse, R46 ;  /* 0x00000009072e7223 */ /* 0x080fe2000000002e */
[----:B------:R-:W-:Y:S01]  /*1130*/  FFMA R45, R14, R9, R45 ;  /* 0x000000090e2d7223 */ /* 0x000fe2000000002d */
[C---:B------:R-:W-:Y:S01]  /*1140*/  FFMA R44, R9.reuse, R13, R44 ;  /* 0x0000000d092c7223 */ /* 0x040fe2000000002c */
[C---:B------:R-:W-:Y:S01]  /*1150*/  FFMA R43, R9.reuse, R76, R43 ;  /* 0x0000004c092b7223 */ /* 0x040fe2000000002b */
[CC--:B------:R-:W-:Y:S01]  /*1160*/  FFMA R42, R9.reuse, R15.reuse, R42 ;  /* 0x0000000f092a7223 */ /* 0x0c0fe2000000002a */
[----:B------:R-:W-:Y:S01]  /*1170*/  FFMA R41, R9, R78, R41 ;  /* 0x0000004e09297223 */ /* 0x000fe20000000029 */
[-C--:B--2---:R-:W-:Y:S01]  /*1180*/  FFMA R40, R5, R16.reuse, R40 ;  /* 0x0000001005287223 */ /* 0x084fe20000000028 */
[-C--:B------:R-:W-:Y:S01]  /*1190*/  FFMA R39, R8, R16.reuse, R39 ;  /* 0x0000001008277223 */ /* 0x080fe20000000027 */
[-C--:B------:R-:W-:Y:S01]  /*11a0*/  FFMA R38, R7, R16.reuse, R38 ;  /* 0x0000001007267223 */ /* 0x080fe20000000026 */
[-C--:B------:R-:W-:Y:S01]  /*11b0*/  FFMA R37, R14, R16.reuse, R37 ;  /* 0x000000100e257223 */ /* 0x080fe20000000025 */
[----:B------:R-:W-:Y:S01]  /*11c0*/  FFMA R36, R13, R16, R36 ;  /* 0x000000100d247223 */ /* 0x000fe20000000024 */
[C---:B------:R-:W-:Y:S01]  /*11d0*/  FFMA R35, R16.reuse, R76, R35 ;  /* 0x0000004c10237223 */ /* 0x040fe20000000023 */
[CC--:B------:R-:W-:Y:S01]  /*11e0*/  FFMA R34, R16.reuse, R15.reuse, R34 ;  /* 0x0000000f10227223 */ /* 0x0c0fe20000000022 */
[----:B------:R-:W-:Y:S01]  /*11f0*/  FFMA R32, R16, R78, R32 ;  /* 0x0000004e10207223 */ /* 0x000fe20000000020 */
[-C--:B---3--:R-:W-:Y:S01]  /*1200*/  FFMA R47, R5, R4.reuse, R47 ;  /* 0x00000004052f7223 */ /* 0x088fe2000000002f */
[-C--:B------:R-:W-:Y:S01]  /*1210*/  FFMA R31, R8, R4.reuse, R31 ;  /* 0x00000004081f7223 */ /* 0x080fe2000000001f */
[-C--:B------:R-:W-:Y:S01]  /*1220*/  FFMA R30, R7, R4.reuse, R30 ;  /* 0x00000004071e7223 */ /* 0x080fe2000000001e */
[-C--:B------:R-:W-:Y:S01]  /*1230*/  FFMA R29, R14, R4.reuse, R29 ;  /* 0x000000040e1d7223 */ /* 0x080fe2000000001d */
[-C--:B------:R-:W-:Y:S01]  /*1240*/  FFMA R28, R13, R4.reuse, R28 ;  /* 0x000000040d1c7223 */ /* 0x080fe2000000001c */
[----:B------:R-:W-:Y:S01]  /*1250*/  FFMA R27, R76, R4, R27 ;  /* 0x000000044c1b7223 */ /* 0x000fe2000000001b */
[C---:B------:R-:W-:Y:S01]  /*1260*/  FFMA R26, R4.reuse, R15, R26 ;  /* 0x0000000f041a7223 */ /* 0x040fe2000000001a */
[-C--:B------:R-:W-:Y:S01]  /*1270*/  FFMA R25, R4, R78.reuse, R25 ;  /* 0x0000004e04197223 */ /* 0x080fe20000000019 */
        /* <DEDUP_REMOVED lines=92> */
[----:B------:R-:W-:Y:S04]  /*1840*/  LDS R5, [R2+0x300] ;  /* 0x0003000002057984 */ /* 0x000fe80000000800 */
        /* <DEDUP_REMOVED lines=8> */
[----:B------:R-:W1:Y:S04]  /*18d0*/  LDS R6, [R3+0x320] ;  /* 0x0003200003067984 */ /* 0x000e680000000800 */
[----:B------:R-:W2:Y:S04]  /*18e0*/  LDS R10, [R3+0x340] ;  /* 0x00034000030a7984 */ /* 0x000ea80000000800 */
[----:B------:R-:W3:Y:S04]  /*18f0*/  LDS R12, [R3+0x360] ;  /* 0x00036000030c7984 */ /* 0x000ee80000000800 */
[----:B------:R-:W4:Y:S04]  /*1900*/  LDS R9, [R3+0x380] ;  /* 0x0003800003097984 */ /* 0x000f280000000800 */
[----:B------:R-:W5:Y:S04]  /*1910*/  LDS R16, [R3+0x3a0] ;  /* 0x0003a00003107984 */ /* 0x000f680000000800 */
[----:B------:R-:W5:Y:S04]  /*1920*/  LDS R2, [R3+0x3c0] ;  /* 0x0003c00003027984 */ /* 0x000f680000000800 */
[----:B------:R-:W5:Y:S01]  /*1930*/  LDS R17, [R3+0x3e0] ;  /* 0x0003e00003117984 */ /* 0x000f620000000800 */
[C---:B0-----:R-:W-:Y:S01]  /*1940*/  FFMA R87, R4.reuse, R5, R87 ;  /* 0x0000000504577223 */ /* 0x041fe20000000057 */
[C---:B------:R-:W-:Y:S01]  /*1950*/  FFMA R89, R4.reuse, R8, R89 ;  /* 0x0000000804597223 */ /* 0x040fe20000000059 */
[C---:B------:R-:W-:Y:S01]  /*1960*/  FFMA R91, R4.reuse, R7, R91 ;  /* 0x00000007045b7223 */ /* 0x040fe2000000005b */
[C---:B------:R-:W-:Y:S01]  /*1970*/  FFMA R93, R4.reuse, R14, R93 ;  /* 0x0000000e045d7223 */ /* 0x040fe2000000005d */
[C---:B------:R-:W-:Y:S01]  /*1980*/  FFMA R60, R4.reuse, R13, R60 ;  /* 0x0000000d043c7223 */ /* 0x040fe2000000003c */
[C---:B------:R-:W-:Y:S01]  /*1990*/  FFMA R62, R4.reuse, R76, R62 ;  /* 0x0000004c043e7223 */ /* 0x040fe2000000003e */
[C---:B------:R-:W-:Y:S01]  /*19a0*/  FFMA R64, R4.reuse, R15, R64 ;  /* 0x0000000f04407223 */ /* 0x040fe20000000040 */
[----:B------:R-:W-:Y:S01]  /*19b0*/  FFMA R66, R4, R78, R66 ;  /* 0x0000004e04427223 */ /* 0x000fe20000000042 */
[C---:B-1----:R-:W-:Y:S01]  /*19c0*/  FFMA R85, R5.reuse, R6, R85 ;  /* 0x0000000605557223 */ /* 0x042fe20000000055 */
[C---:B------:R-:W-:Y:S01]  /*19d0*/  FFMA R83, R6.reuse, R8, R83 ;  /* 0x0000000806537223 */ /* 0x040fe20000000053 */
[C---:B------:R-:W-:Y:S01]  /*19e0*/  FFMA R81, R6.reuse, R7, R81 ;  /* 0x0000000706517223 */ /* 0x040fe20000000051 */
[C---:B------:R-:W-:Y:S01]  /*19f0*/  FFMA R79, R6.reuse, R14, R79 ;  /* 0x0000000e064f7223 */ /* 0x040fe2000000004f */
[C---:B------:R-:W-:Y:S01]  /*1a00*/  FFMA R77, R6.reuse, R13, R77 ;  /* 0x0000000d064d7223 */ /* 0x040fe2000000004d */
[C---:B------:R-:W-:Y:S01]  /*1a10*/  FFMA R75, R6.reuse, R76, R75 ;  /* 0x0000004c064b7223 */ /* 0x040fe2000000004b */
[C---:B------:R-:W-:Y:S01]  /*1a20*/  FFMA R73, R6.reuse, R15, R73 ;  /* 0x0000000f06497223 */ /* 0x040fe20000000049 */
[----:B------:R-:W-:Y:S01]  /*1a30*/  FFMA R71, R6, R78, R71 ;  /* 0x0000004e06477223 */ /* 0x000fe20000000047 */
[CC--:B--2---:R-:W-:Y:S01]  /*1a40*/  FFMA R69, R5.reuse, R10.reuse, R69 ;  /* 0x0000000a05457223 */ /* 0x0c4fe20000000045 */
[----:B------:R-:W-:Y:S01]  /*1a50*/  FFMA R67, R8, R10, R67 ;  /* 0x0000000a08437223 */ /* 0x000fe20000000043 */
[C---:B------:R-:W-:Y:S01]  /*1a60*/  FFMA R33, R10.reuse, R7, R33 ;  /* 0x000000070a217223 */ /* 0x040fe20000000021 */
[C---:B------:R-:W-:Y:S01]  /*1a70*/  FFMA R65, R10.reuse, R14, R65 ;  /* 0x0000000e0a417223 */ /* 0x040fe20000000041 */
[C---:B------:R-:W-:Y:S01]  /*1a80*/  FFMA R63, R10.reuse, R13, R63 ;  /* 0x0000000d0a3f7223 */ /* 0x040fe2000000003f */
[C---:B------:R-:W-:Y:S01]  /*1a90*/  FFMA R61, R10.reuse, R76, R61 ;  /* 0x0000004c0a3d7223 */ /* 0x040fe2000000003d */
[C---:B------:R-:W-:Y:S01]  /*1aa0*/  FFMA R59, R10.reuse, R15, R59 ;  /* 0x0000000f0a3b7223 */ /* 0x040fe2000000003b */
[----:B------:R-:W-:Y:S01]  /*1ab0*/  FFMA R57, R10, R78, R57 ;  /* 0x0000004e0a397223 */ /* 0x000fe20000000039 */
[-C--:B---3--:R-:W-:Y:S01]  /*1ac0*/  FFMA R56, R5, R12.reuse, R56 ;  /* 0x0000000c05387223 */ /* 0x088fe20000000038 */
[-C--:B------:R-:W-:Y:S01]  /*1ad0*/  FFMA R55, R8, R12.reuse, R55 ;  /* 0x0000000c08377223 */ /* 0x080fe20000000037 */
[----:B------:R-:W-:Y:S01]  /*1ae0*/  FFMA R54, R7, R12, R54 ;  /* 0x0000000c07367223 */ /* 0x000fe20000000036 */
[C---:B------:R-:W-:Y:S01]  /*1af0*/  FFMA R53, R12.reuse, R14, R53 ;  /* 0x0000000e0c357223 */ /* 0x040fe20000000035 */
[C---:B------:R-:W-:Y:S01]  /*1b00*/  FFMA R52, R12.reuse, R13, R52 ;  /* 0x0000000d0c347223 */ /* 0x040fe20000000034 */
[C---:B------:R-:W-:Y:S01]  /*1b10*/  FFMA R51, R12.reuse, R76, R51 ;  /* 0x0000004c0c337223 */ /* 0x040fe20000000033 */
[C---:B------:R-:W-:Y:S01]  /*1b20*/  FFMA R50, R12.reuse, R15, R50 ;  /* 0x0000000f0c327223 */ /* 0x040fe20000000032 */
[----:B------:R-:W-:Y:S01]  /*1b30*/  FFMA R49, R12, R78, R49 ;  /* 0x0000004e0c317223 */ /* 0x000fe20000000031 */
[-C--:B----4-:R-:W-:Y:S01]  /*1b40*/  FFMA R48, R5, R9.reuse, R48 ;  /* 0x0000000905307223 */ /* 0x090fe20000000030 */
[-C--:B------:R-:W-:Y:S01]  /*1b50*/  FFMA R58, R8, R9.reuse, R58 ;  /* 0x00000009083a7223 */ /* 0x080fe2000000003a */
[-C--:B------:R-:W-:Y:S01]  /*1b60*/  FFMA R46, R7, R9.reuse, R46 ;  /* 0x00000009072e7223 */ /* 0x080fe2000000002e */
[----:B------:R-:W-:Y:S01]  /*1b70*/  FFMA R45, R14, R9, R45 ;  /* 0x000000090e2d7223 */ /* 0x000fe2000000002d */
[C---:B------:R-:W-:Y:S01]  /*1b80*/  FFMA R44, R9.reuse, R13, R44 ;  /* 0x0000000d092c7223 */ /* 0x040fe2000000002c */
[C---:B------:R-:W-:Y:S01]  /*1b90*/  FFMA R43, R9.reuse, R76, R43 ;  /* 0x0000004c092b7223 */ /* 0x040fe2000000002b */
[CC--:B------:R-:W-:Y:S01]  /*1ba0*/  FFMA R42, R9.reuse, R15.reuse, R42 ;  /* 0x0000000f092a7223 */ /* 0x0c0fe2000000002a */
[----:B------:R-:W-:Y:S01]  /*1bb0*/  FFMA R41, R9, R78, R41 ;  /* 0x0000004e09297223 */ /* 0x000fe20000000029 */
[-C--:B-----5:R-:W-:Y:S01]  /*1bc0*/  FFMA R40, R5, R16.reuse, R40 ;  /* 0x0000001005287223 */ /* 0x0a0fe20000000028 */
[-C--:B------:R-:W-:Y:S01]  /*1bd0*/  FFMA R39, R8, R16.reuse, R39 ;  /* 0x0000001008277223 */ /* 0x080fe20000000027 */
[-C--:B------:R-:W-:Y:S01]  /*1be0*/  FFMA R38, R7, R16.reuse, R38 ;  /* 0x0000001007267223 */ /* 0x080fe20000000026 */
[-C--:B------:R-:W-:Y:S01]  /*1bf0*/  FFMA R37, R14, R16.reuse, R37 ;  /* 0x000000100e257223 */ /* 0x080fe20000000025 */
[----:B------:R-:W-:Y:S01]  /*1c00*/  FFMA R36, R13, R16, R36 ;  /* 0x000000100d247223 */ /* 0x000fe20000000024 */
[C---:B------:R-:W-:Y:S01]  /*1c10*/  FFMA R35, R16.reuse, R76, R35 ;  /* 0x0000004c10237223 */ /* 0x040fe20000000023 */
[CC--:B------:R-:W-:Y:S01]  /*1c20*/  FFMA R34, R16.reuse, R15.reuse, R34 ;  /* 0x0000000f10227223 */ /* 0x0c0fe20000000022 */
[----:B------:R-:W-:Y:S01]  /*1c30*/  FFMA R32, R16, R78, R32 ;  /* 0x0000004e10207223 */ /* 0x000fe20000000020 */
[-C--:B------:R-:W-:Y:S01]  /*1c40*/  FFMA R47, R5, R2.reuse, R47 ;  /* 0x00000002052f7223 */ /* 0x080fe2000000002f */
        /* <DEDUP_REMOVED lines=14> */
[----:B------:R-:W-:-:S07]  /*1d30*/  FFMA R0, R17, R78, R0 ;  /* 0x0000004e11007223 */ /* 0x000fce0000000000 */
.L_x_1:
[----:B------:R-:W-:Y:S01]  /*1d40*/  BAR.SYNC.DEFER_BLOCKING 0x0 ;  /* 0x0000000000007b1d */ /* 0x000fe20000010000 */
[----:B------:R-:W-:Y:S01]  /*1d50*/  UIADD3 UR5, UPT, UPT, UR4, 0x3, URZ ;  /* 0x0000000304057890 */ /* 0x000fe2000fffe0ff */
[C---:B------:R-:W-:Y:S01]  /*1d60*/  LEA R70, R72.reuse, R70, 0x2 ;  /* 0x0000004648467211 */ /* 0x040fe200078e10ff */
[----:B------:R-:W-:Y:S01]  /*1d70*/  UIADD3 UR4, UPT, UPT, UR4, 0x4, URZ ;  /* 0x0000000404047890 */ /* 0x000fe2000fffe0ff */
[----:B------:R-:W-:Y:S01]  /*1d80*/  LEA R68, R72, R68, 0x2 ;  /* 0x0000004448447211 */ /* 0x000fe200078e10ff */
[----:B------:R-:W-:-:S09]  /*1d90*/  UISETP.GE.AND UP0, UPT, UR5, UR10, UPT ;  /* 0x0000000a0500728c */ /* 0x000fd2000bf06270 */
[----:B------:R-:W-:Y:S05]  /*1da0*/  BRA.U !UP0, `(.L_x_2) ;  /* 0xffffffe908247547 */ /* 0x000fea000b83ffff */
.L_x_0:
[----:B------:R-:W1:Y:S01]  /*1db0*/  S2R R7, SR_CTAID.Y ;  /* 0x0000000000077919 */ /* 0x000e620000002600 */
[----:B------:R-:W2:Y:S01]  /*1dc0*/  LDC R6, c[0x0][0x384] ;  /* 0x0000e100ff067b82 */ /* 0x000ea20000000800 */
[----:B------:R-:W-:Y:S01]  /*1dd0*/  BSSY.RECONVERGENT B0, `(.L_x_3) ;  /* 0x0000024000007945 */ /* 0x000fe20003800200 */
[----:B------:R-:W3:Y:S06]  /*1de0*/  S2R R4, SR_CTAID.X ;  /* 0x0000000000047919 */ /* 0x000eec0000002500 */
[----:B------:R-:W4:Y:S01]  /*1df0*/  LDC.64 R2, c[0x0][0x398] ;  /* 0x0000e600ff027b82 */ /* 0x000f220000000a00 */
[----:B-1----:R-:W-:-:S02]  /*1e00*/  LEA R7, R7, R74, 0x6 ;  /* 0x0000004a07077211 */ /* 0x002fc400078e30ff */
[----:B---3--:R-:W-:-:S03]  /*1e10*/  LEA R11, R4, R11, 0x6 ;  /* 0x0000000b040b7211 */ /* 0x008fc600078e30ff */
[----:B--2---:R-:W-:Y:S01]  /*1e20*/  IMAD R9, R7, R6, RZ ;  /* 0x0000000607097224 */ /* 0x004fe200078e02ff */
[----:B------:R-:W-:-:S04]  /*1e30*/  IADD3 R15, PT, PT, R11, 0x8, RZ ;  /* 0x000000080b0f7810 */ /* 0x000fc80007ffe0ff */
[----:B------:R-:W-:Y:S02]  /*1e40*/  IADD3 R13, PT, PT, R9, R11, RZ ;  /* 0x0000000b090d7210 */ /* 0x000fe40007ffe0ff */
[----:B------:R-:W-:-:S03]  /*1e50*/  ISETP.GE.AND P0, PT, R15, R6, PT ;  /* 0x000000060f00720c */ /* 0x000fc60003f06270 */
[----:B----4-:R-:W-:-:S05]  /*1e60*/  IMAD.WIDE R4, R13, 0x4, R2 ;  /* 0x000000040d047825 */ /* 0x010fca00078e0202 */
[----:B0-----:R0:W-:Y:S05]  /*1e70*/  STG.E desc[UR8][R4.64], R87 ;  /* 0x0000005704007986 */ /* 0x0011ea000c101908 */
[----:B------:R-:W-:Y:S05]  /*1e80*/  @P0 BRA `(.L_x_4) ;  /* 0x0000000000600947 */ /* 0x000fea0003800000 */
[----:B------:R1:W-:Y:S01]  /*1e90*/  STG.E desc[UR8][R4.64+0x20], R89 ;  /* 0x0000205904007986 */ /* 0x0003e2000c101908 */
[----:B------:R-:W-:-:S04]  /*1ea0*/  IADD3 R15, PT, PT, R11, 0x10, RZ ;  /* 0x000000100b0f7810 */ /* 0x000fc80007ffe0ff */
[----:B------:R-:W-:-:S13]  /*1eb0*/  ISETP.GE.AND P1, PT, R15, R6, PT ;  /* 0x000000060f00720c */ /* 0x000fda0003f26270 */
[----:B-1----:R-:W-:Y:S05]  /*1ec0*/  @P1 BRA `(.L_x_4) ;  /* 0x0000000000501947 */ /* 0x002fea0003800000 */
        /* <DEDUP_REMOVED lines=16> */
[----:B------:R-:W-:Y:S01]  /*1fd0*/  IADD3 R15, PT, PT, R11, 0x38, RZ ;  /* 0x000000380b0f7810 */ /* 0x000fe20007ffe0ff */
[----:B------:R1:W-:Y:S03]  /*1fe0*/  STG.E desc[UR8][R4.64+0xc0], R64 ;  /* 0x0000c04004007986 */ /* 0x0003e6000c101908 */
[----:B------:R-:W-:-:S13]  /*1ff0*/  ISETP.GE.AND P1, PT, R15, R6, PT ;  /* 0x000000060f00720c */ /* 0x000fda0003f26270 */
[----:B------:R1:W-:Y:S02]  /*2000*/  @!P1 STG.E desc[UR8][R4.64+0xe0], R66 ;  /* 0x0000e04204009986 */ /* 0x0003e4000c101908 */
.L_x_4:
[----:B------:R-:W-:Y:S05]  /*2010*/  BSYNC.RECONVERGENT B0 ;  /* 0x0000000000007941 */ /* 0x000fea0003800200 */
.L_x_3:
[----:B01----:R-:W-:Y:S01]  /*2020*/  IADD3 R5, PT, PT, R7, 0x8, RZ ;  /* 0x0000000807057810 */ /* 0x003fe20007ffe0ff */
[----:B------:R-:W-:Y:S03]  /*2030*/  BSSY.RECONVERGENT B0, `(.L_x_5) ;  /* 0x000001f000007945 */ /* 0x000fe60003800200 */
[----:B------:R-:W-:-:S13]  /*2040*/  ISETP.GE.AND P1, PT, R5, R6, PT ;  /* 0x000000060500720c */ /* 0x000fda0003f26270 */
[----:B------:R-:W-:Y:S05]  /*2050*/  @P1 BRA `(.L_x_6) ;  /* 0x0000000000701947 */ /* 0x000fea0003800000 */
[----:B------:R-:W-:-:S05]  /*2060*/  LEA R5, R6, R13, 0x3 ;  /* 0x0000000d06057211 */ /* 0x000fca00078e18ff */
[----:B------:R-:W-:-:S05]  /*2070*/  IMAD.WIDE R4, R5, 0x4, R2 ;  /* 0x0000000405047825 */ /* 0x000fca00078e0202 */
[----:B------:R0:W-:Y:S01]  /*2080*/  STG.E desc[UR8][R4.64], R85 ;  /* 0x0000005504007986 */ /* 0x0001e2000c101908 */
        /* <DEDUP_REMOVED lines=25> */
.L_x_6:
[----:B------:R-:W-:Y:S05]  /*2220*/  BSYNC.RECONVERGENT B0 ;  /* 0x0000000000007941 */ /* 0x000fea0003800200 */
.L_x_5:
[----:B01----:R-:W-:Y:S01]  /*2230*/  IADD3 R5, PT, PT, R7, 0x10, RZ ;  /* 0x0000001007057810 */ /* 0x003fe20007ffe0ff */
[----:B------:R-:W-:Y:S01]  /*2240*/  BSSY.RECONVERGENT B0, `(.L_x_7) ;  /* 0x0000020000007945 */ /* 0x000fe20003800200 */
[----:B------:R-:W-:Y:S02]  /*2250*/  LEA R8, R6, R9, 0x4 ;  /* 0x0000000906087211 */ /* 0x000fe400078e20ff */
[----:B------:R-:W-:-:S13]  /*2260*/  ISETP.GE.AND P1, PT, R5, R6, PT ;  /* 0x000000060500720c */ /* 0x000fda0003f26270 */
[----:B------:R-:W-:Y:S05]  /*2270*/  @P1 BRA `(.L_x_8) ;  /* 0x0000000000701947 */ /* 0x000fea0003800000 */
[----:B------:R-:W-:-:S05]  /*2280*/  IADD3 R5, PT, PT, R11, R8, RZ ;  /* 0x000000080b057210 */ /* 0x000fca0007ffe0ff */
        /* <DEDUP_REMOVED lines=27> */
.L_x_8:
[----:B------:R-:W-:Y:S05]  /*2440*/  BSYNC.RECONVERGENT B0 ;  /* 0x0000000000007941 */ /* 0x000fea0003800200 */
.L_x_7:
[----:B01----:R-:W-:Y:S01]  /*2450*/  IADD3 R5, PT, PT, R7, 0x18, RZ ;  /* 0x0000001807057810 */ /* 0x003fe20007ffe0ff */
[----:B------:R-:W-:Y:S03]  /*2460*/  BSSY.RECONVERGENT B0, `(.L_x_9) ;  /* 0x0000020000007945 */ /* 0x000fe60003800200 */
[----:B------:R-:W-:-:S13]  /*2470*/  ISETP.GE.AND P1, PT, R5, R6, PT ;  /* 0x000000060500720c */ /* 0x000fda0003f26270 */
[----:B------:R-:W-:Y:S05]  /*2480*/  @P1 BRA `(.L_x_10) ;  /* 0x0000000000741947 */ /* 0x000fea0003800000 */
[----:B------:R-:W-:-:S04]  /*2490*/  LEA R8, R6, R8, 0x3 ;  /* 0x0000000806087211 */ /* 0x000fc800078e18ff */
        /* <DEDUP_REMOVED lines=28> */
.L_x_10:
[----:B------:R-:W-:Y:S05]  /*2660*/  BSYNC.RECONVERGENT B0 ;  /* 0x0000000000007941 */ /* 0x000fea0003800200 */
.L_x_9:
        /* <DEDUP_REMOVED lines=33> */
.L_x_12:
[----:B------:R-:W-:Y:S05]  /*2880*/  BSYNC.RECONVERGENT B0 ;  /* 0x0000000000007941 */ /* 0x000fea0003800200 */
.L_x_11:
        /* <DEDUP_REMOVED lines=33> */
.L_x_14:
[----:B------:R-:W-:Y:S05]  /*2aa0*/  BSYNC.RECONVERGENT B0 ;  /* 0x0000000000007941 */ /* 0x000fea0003800200 */
.L_x_13:
        /* <DEDUP_REMOVED lines=33> */
.L_x_16:
[----:B------:R-:W-:Y:S05]  /*2cc0*/  BSYNC.RECONVERGENT B0 ;  /* 0x0000000000007941 */ /* 0x000fea0003800200 */
.L_x_15:
[----:B------:R-:W-:Y:S02]  /*2cd0*/  IADD3 R7, PT, PT, R7, 0x38, RZ ;  /* 0x0000003807077810 */ /* 0x000fe40007ffe0ff */
[----:B01----:R-:W-:Y:S02]  /*2ce0*/  LEA R4, R6, R9, 0x3 ;  /* 0x0000000906047211 */ /* 0x003fe400078e18ff */
[----:B------:R-:W-:-:S13]  /*2cf0*/  ISETP.GE.AND P1, PT, R7, R6, PT ;  /* 0x000000060700720c */ /* 0x000fda0003f26270 */
[----:B------:R-:W-:Y:S05]  /*2d00*/  @P1 EXIT ;  /* 0x000000000000194d */ /* 0x000fea0003800000 */
[----:B------:R-:W-:-:S05]  /*2d10*/  IADD3 R5, PT, PT, R11, R4, RZ ;  /* 0x000000040b057210 */ /* 0x000fca0007ffe0ff */
[----:B------:R-:W-:-:S05]  /*2d20*/  IMAD.WIDE R2, R5, 0x4, R2 ;  /* 0x0000000405027825 */ /* 0x000fca00078e0202 */
[----:B------:R0:W-:Y:S01]  /*2d30*/  STG.E desc[UR8][R2.64], R24 ;  /* 0x0000001802007986 */ /* 0x0001e2000c101908 */
[----:B------:R-:W-:Y:S05]  /*2d40*/  @P0 EXIT ;  /* 0x000000000000094d */ /* 0x000fea0003800000 */
[----:B------:R-:W-:Y:S01]  /*2d50*/  IADD3 R5, PT, PT, R11, 0x10, RZ ;  /* 0x000000100b057810 */ /* 0x000fe20007ffe0ff */
[----:B------:R1:W-:Y:S03]  /*2d60*/  STG.E desc[UR8][R2.64+0x20], R23 ;  /* 0x0000201702007986 */ /* 0x0003e6000c101908 */
[----:B------:R-:W-:-:S13]  /*2d70*/  ISETP.GE.AND P0, PT, R5, R6, PT ;  /* 0x000000060500720c */ /* 0x000fda0003f06270 */
[----:B-1----:R-:W-:Y:S05]  /*2d80*/  @P0 EXIT ;  /* 0x000000000000094d */ /* 0x002fea0003800000 */
        /* <DEDUP_REMOVED lines=20> */
[----:B------:R-:W-:Y:S01]  /*2ed0*/  STG.E desc[UR8][R2.64+0xe0], R0 ;  /* 0x0000e00002007986 */ /* 0x000fe2000c101908 */
[----:B------:R-:W-:Y:S05]  /*2ee0*/  EXIT ;  /* 0x000000000000794d */ /* 0x000fea0003800000 */
.L_x_17:
[----:B------:R-:W-:-:S00]  /*2ef0*/  BRA `(.L_x_17) ;  /* 0xfffffffc00fc7947 */ /* 0x000fc0000383ffff */
[----:B------:R-:W-:-:S00]  /*2f00*/  NOP ;  /* 0x0000000000007918 */ /* 0x000fc00000000000 */
[----:B------:R-:W-:-:S00]  /*2f10*/  NOP ;  /* 0x0000000000007918 */ /* 0x000fc00000000000 */
[----:B------:R-:W-:-:S00]  /*2f20*/  NOP ;  /* 0x0000000000007918 */ /* 0x000fc00000000000 */
[----:B------:R-:W-:-:S00]  /*2f30*/  NOP ;  /* 0x0000000000007918 */ /* 0x000fc00000000000 */
[----:B------:R-:W-:-:S00]  /*2f40*/  NOP ;  /* 0x0000000000007918 */ /* 0x000fc00000000000 */
[----:B------:R-:W-:-:S00]  /*2f50*/  NOP ;  /* 0x0000000000007918 */ /* 0x000fc00000000000 */
[----:B------:R-:W-:-:S00]  /*2f60*/  NOP ;  /* 0x0000000000007918 */ /* 0x000fc00000000000 */
[----:B------:R-:W-:-:S00]  /*2f70*/  NOP ;  /* 0x0000000000007918 */ /* 0x000fc00000000000 */
.L_x_18:


//--------------------- .nv.shared._Z8mykerneliiiPKfPf --------------------------
	.section	.nv.shared._Z8mykerneliiiPKfPf,"aw",@nobits
	.sectionflags	@""
	.align	4
.nv.shared._Z8mykerneliiiPKfPf:
	.zero		3072


//--------------------- .nv.shared.reserved.0     --------------------------
	.section	.nv.shared.reserved.0,"aw",@nobits
	.weak		__nv_reservedSMEM_offset_0_alias
	.size		__nv_reservedSMEM_offset_0_alias, 0, 64
	.other		__nv_reservedSMEM_offset_0_alias,@"STO_CUDA_RESERVED_SHARED STV_DEFAULT"
__nv_reservedSMEM_offset_0_alias:
	.zero		0
	.zero		64


//--------------------- .nv.constant0._Z8mykerneliiiPKfPf --------------------------
	.section	.nv.constant0._Z8mykerneliiiPKfPf,"a",@progbits
	.sectionflags	@""
	.align	4
.nv.constant0._Z8mykerneliiiPKfPf:
	.zero		928


//--------------------- SYMBOLS --------------------------

	.type		.nv.reservedSmem.offset0,@object
	.size		.nv.reservedSmem.offset0,0x4
	.type		.nv.reservedSmem.cap,@object
	.size		.nv.reservedSmem.cap,0x4
